//
// Generated by NVIDIA NVVM Compiler
//
// Compiler Build ID: CL-36424714
// Cuda compilation tools, release 13.0, V13.0.88
// Based on NVVM 20.0.0
//

.version 9.0
.target sm_100
.address_size 64

	// .globl	_Z23CheckIntersectionKernelPfiS_iPb

.visible .entry _Z23CheckIntersectionKernelPfiS_iPb(
	.param .u64 .ptr .align 1 _Z23CheckIntersectionKernelPfiS_iPb_param_0,
	.param .u32 _Z23CheckIntersectionKernelPfiS_iPb_param_1,
	.param .u64 .ptr .align 1 _Z23CheckIntersectionKernelPfiS_iPb_param_2,
	.param .u32 _Z23CheckIntersectionKernelPfiS_iPb_param_3,
	.param .u64 .ptr .align 1 _Z23CheckIntersectionKernelPfiS_iPb_param_4
)
{
	.reg .pred 	%p<119>;
	.reg .b16 	%rs<2>;
	.reg .b32 	%r<13>;
	.reg .b32 	%f<771>;
	.reg .b64 	%rd<12>;

	ld.param.u64 	%rd3, [_Z23CheckIntersectionKernelPfiS_iPb_param_0];
	ld.param.u32 	%r3, [_Z23CheckIntersectionKernelPfiS_iPb_param_1];
	ld.param.u64 	%rd4, [_Z23CheckIntersectionKernelPfiS_iPb_param_2];
	ld.param.u32 	%r2, [_Z23CheckIntersectionKernelPfiS_iPb_param_3];
	mov.u32 	%r4, %ctaid.x;
	mov.u32 	%r5, %ntid.x;
	mov.u32 	%r6, %tid.x;
	mad.lo.s32 	%r1, %r4, %r5, %r6;
	mul.lo.s32 	%r7, %r2, %r3;
	setp.ge.s32 	%p1, %r1, %r7;
	@%p1 bra 	$L__BB0_87;
	cvta.to.global.u64 	%rd6, %rd3;
	cvta.to.global.u64 	%rd7, %rd4;
	div.s32 	%r8, %r1, %r2;
	mul.lo.s32 	%r9, %r8, %r2;
	sub.s32 	%r10, %r1, %r9;
	mul.lo.s32 	%r11, %r8, 9;
	mul.wide.s32 	%rd8, %r11, 4;
	add.s64 	%rd1, %rd6, %rd8;
	mul.lo.s32 	%r12, %r10, 9;
	mul.wide.s32 	%rd9, %r12, 4;
	add.s64 	%rd2, %rd7, %rd9;
	ld.global.f32 	%f1, [%rd1];
	ld.global.f32 	%f2, [%rd1+12];
	min.f32 	%f220, %f1, %f2;
	ld.global.f32 	%f3, [%rd1+24];
	min.f32 	%f221, %f220, %f3;
	max.f32 	%f223, %f1, %f2;
	max.f32 	%f224, %f223, %f3;
	ld.global.f32 	%f4, [%rd2];
	ld.global.f32 	%f5, [%rd2+12];
	min.f32 	%f225, %f4, %f5;
	ld.global.f32 	%f6, [%rd2+24];
	min.f32 	%f226, %f225, %f6;
	max.f32 	%f227, %f4, %f5;
	max.f32 	%f228, %f227, %f6;
	setp.lt.f32 	%p2, %f224, %f226;
	setp.lt.f32 	%p3, %f228, %f221;
	or.pred  	%p4, %p2, %p3;
	@%p4 bra 	$L__BB0_87;
	ld.global.f32 	%f7, [%rd1+4];
	ld.global.f32 	%f8, [%rd1+16];
	min.f32 	%f230, %f7, %f8;
	ld.global.f32 	%f9, [%rd1+28];
	min.f32 	%f231, %f230, %f9;
	max.f32 	%f233, %f7, %f8;
	max.f32 	%f234, %f233, %f9;
	ld.global.f32 	%f10, [%rd2+4];
	ld.global.f32 	%f11, [%rd2+16];
	min.f32 	%f235, %f10, %f11;
	ld.global.f32 	%f12, [%rd2+28];
	min.f32 	%f236, %f235, %f12;
	max.f32 	%f237, %f10, %f11;
	max.f32 	%f238, %f237, %f12;
	setp.lt.f32 	%p5, %f234, %f236;
	setp.lt.f32 	%p6, %f238, %f231;
	or.pred  	%p7, %p5, %p6;
	@%p7 bra 	$L__BB0_87;
	ld.global.f32 	%f13, [%rd1+8];
	ld.global.f32 	%f14, [%rd1+20];
	min.f32 	%f240, %f13, %f14;
	ld.global.f32 	%f15, [%rd1+32];
	min.f32 	%f241, %f240, %f15;
	max.f32 	%f243, %f13, %f14;
	max.f32 	%f244, %f243, %f15;
	ld.global.f32 	%f16, [%rd2+8];
	ld.global.f32 	%f17, [%rd2+20];
	min.f32 	%f245, %f16, %f17;
	ld.global.f32 	%f18, [%rd2+32];
	min.f32 	%f246, %f245, %f18;
	max.f32 	%f247, %f16, %f17;
	max.f32 	%f248, %f247, %f18;
	setp.lt.f32 	%p8, %f244, %f246;
	setp.lt.f32 	%p9, %f248, %f241;
	or.pred  	%p10, %p8, %p9;
	mov.f32 	%f712, 0f00000000;
	@%p10 bra 	$L__BB0_87;
	sub.f32 	%f19, %f2, %f1;
	sub.f32 	%f20, %f8, %f7;
	sub.f32 	%f21, %f14, %f13;
	sub.f32 	%f22, %f5, %f4;
	sub.f32 	%f23, %f11, %f10;
	sub.f32 	%f24, %f17, %f16;
	sub.f32 	%f252, %f1, %f4;
	sub.f32 	%f253, %f7, %f10;
	sub.f32 	%f254, %f13, %f16;
	mul.f32 	%f255, %f20, %f20;
	fma.rn.f32 	%f256, %f19, %f19, %f255;
	fma.rn.f32 	%f25, %f21, %f21, %f256;
	mul.f32 	%f257, %f20, %f23;
	fma.rn.f32 	%f258, %f19, %f22, %f257;
	fma.rn.f32 	%f26, %f21, %f24, %f258;
	mul.f32 	%f259, %f23, %f23;
	fma.rn.f32 	%f260, %f22, %f22, %f259;
	fma.rn.f32 	%f753, %f24, %f24, %f260;
	mul.f32 	%f261, %f20, %f253;
	fma.rn.f32 	%f262, %f19, %f252, %f261;
	fma.rn.f32 	%f28, %f21, %f254, %f262;
	mul.f32 	%f263, %f23, %f253;
	fma.rn.f32 	%f264, %f22, %f252, %f263;
	fma.rn.f32 	%f710, %f24, %f254, %f264;
	mul.f32 	%f265, %f25, %f753;
	mul.f32 	%f266, %f26, %f26;
	sub.f32 	%f30, %f265, %f266;
	setp.lt.f32 	%p11, %f30, 0f2B8CBCCC;
	mov.f32 	%f713, 0f3F800000;
	mov.f32 	%f711, %f753;
	@%p11 bra 	$L__BB0_7;
	mul.f32 	%f268, %f26, %f710;
	mul.f32 	%f269, %f753, %f28;
	sub.f32 	%f31, %f268, %f269;
	setp.lt.f32 	%p12, %f31, 0f00000000;
	mov.f32 	%f713, %f30;
	@%p12 bra 	$L__BB0_7;
	setp.gt.f32 	%p13, %f31, %f30;
	add.f32 	%f270, %f26, %f710;
	selp.f32 	%f712, %f30, %f31, %p13;
	mul.f32 	%f271, %f26, %f28;
	mul.f32 	%f272, %f25, %f710;
	sub.f32 	%f273, %f272, %f271;
	selp.f32 	%f710, %f270, %f273, %p13;
	selp.f32 	%f711, %f753, %f30, %p13;
$L__BB0_7:
	setp.geu.f32 	%p14, %f710, 0f00000000;
	mov.f32 	%f682, 0f00000000;
	mov.f32 	%f714, 0f00000000;
	@%p14 bra 	$L__BB0_10;
	setp.gt.f32 	%p18, %f28, 0f00000000;
	mov.f32 	%f712, %f682;
	@%p18 bra 	$L__BB0_13;
	neg.f32 	%f278, %f28;
	setp.lt.f32 	%p19, %f25, %f278;
	selp.f32 	%f712, %f713, %f278, %p19;
	selp.f32 	%f713, %f713, %f25, %p19;
	bra.uni 	$L__BB0_13;
$L__BB0_10:
	setp.leu.f32 	%p15, %f710, %f711;
	mov.f32 	%f714, %f710;
	@%p15 bra 	$L__BB0_13;
	setp.lt.f32 	%p16, %f26, %f28;
	mov.f32 	%f712, %f682;
	mov.f32 	%f714, %f711;
	@%p16 bra 	$L__BB0_13;
	sub.f32 	%f275, %f26, %f28;
	setp.gt.f32 	%p17, %f275, %f25;
	selp.f32 	%f712, %f713, %f275, %p17;
	selp.f32 	%f713, %f713, %f25, %p17;
	mov.f32 	%f714, %f711;
$L__BB0_13:
	abs.f32 	%f281, %f712;
	setp.lt.f32 	%p20, %f281, 0f2B8CBCCC;
	div.rn.f32 	%f282, %f712, %f713;
	selp.f32 	%f283, 0f00000000, %f282, %p20;
	abs.f32 	%f284, %f714;
	setp.lt.f32 	%p21, %f284, 0f2B8CBCCC;
	div.rn.f32 	%f285, %f714, %f711;
	selp.f32 	%f286, 0f00000000, %f285, %p21;
	fma.rn.f32 	%f287, %f19, %f283, %f1;
	fma.rn.f32 	%f288, %f20, %f283, %f7;
	fma.rn.f32 	%f289, %f21, %f283, %f13;
	fma.rn.f32 	%f290, %f22, %f286, %f4;
	fma.rn.f32 	%f291, %f23, %f286, %f10;
	fma.rn.f32 	%f292, %f24, %f286, %f16;
	sub.f32 	%f293, %f287, %f290;
	sub.f32 	%f294, %f288, %f291;
	mul.f32 	%f295, %f294, %f294;
	fma.rn.f32 	%f296, %f293, %f293, %f295;
	sub.f32 	%f297, %f289, %f292;
	fma.rn.f32 	%f298, %f297, %f297, %f296;
	sqrt.rn.f32 	%f46, %f298;
	sub.f32 	%f47, %f6, %f5;
	sub.f32 	%f48, %f12, %f11;
	sub.f32 	%f299, %f18, %f17;
	sub.f32 	%f300, %f1, %f5;
	sub.f32 	%f301, %f7, %f11;
	sub.f32 	%f302, %f13, %f17;
	mul.f32 	%f303, %f20, %f48;
	fma.rn.f32 	%f304, %f19, %f47, %f303;
	fma.rn.f32 	%f49, %f21, %f299, %f304;
	mul.f32 	%f305, %f48, %f48;
	fma.rn.f32 	%f306, %f47, %f47, %f305;
	fma.rn.f32 	%f760, %f299, %f299, %f306;
	mul.f32 	%f307, %f20, %f301;
	fma.rn.f32 	%f308, %f19, %f300, %f307;
	fma.rn.f32 	%f51, %f21, %f302, %f308;
	mul.f32 	%f309, %f48, %f301;
	fma.rn.f32 	%f310, %f47, %f300, %f309;
	fma.rn.f32 	%f717, %f299, %f302, %f310;
	mul.f32 	%f311, %f25, %f760;
	mul.f32 	%f312, %f49, %f49;
	sub.f32 	%f53, %f311, %f312;
	setp.lt.f32 	%p22, %f53, 0f2B8CBCCC;
	mov.f32 	%f720, 0f3F800000;
	mov.f32 	%f719, 0f00000000;
	mov.f32 	%f718, %f760;
	@%p22 bra 	$L__BB0_16;
	mul.f32 	%f314, %f49, %f717;
	mul.f32 	%f315, %f760, %f51;
	sub.f32 	%f54, %f314, %f315;
	setp.lt.f32 	%p23, %f54, 0f00000000;
	mov.f32 	%f720, %f53;
	@%p23 bra 	$L__BB0_16;
	setp.gt.f32 	%p24, %f54, %f53;
	add.f32 	%f316, %f49, %f717;
	selp.f32 	%f719, %f53, %f54, %p24;
	mul.f32 	%f317, %f49, %f51;
	mul.f32 	%f318, %f25, %f717;
	sub.f32 	%f319, %f318, %f317;
	selp.f32 	%f717, %f316, %f319, %p24;
	selp.f32 	%f718, %f760, %f53, %p24;
$L__BB0_16:
	setp.geu.f32 	%p25, %f717, 0f00000000;
	mov.f32 	%f685, 0f00000000;
	mov.f32 	%f721, 0f00000000;
	@%p25 bra 	$L__BB0_19;
	setp.gt.f32 	%p29, %f51, 0f00000000;
	mov.f32 	%f719, %f685;
	@%p29 bra 	$L__BB0_22;
	neg.f32 	%f324, %f51;
	setp.lt.f32 	%p30, %f25, %f324;
	selp.f32 	%f719, %f720, %f324, %p30;
	selp.f32 	%f720, %f720, %f25, %p30;
	bra.uni 	$L__BB0_22;
$L__BB0_19:
	setp.leu.f32 	%p26, %f717, %f718;
	mov.f32 	%f721, %f717;
	@%p26 bra 	$L__BB0_22;
	setp.lt.f32 	%p27, %f49, %f51;
	mov.f32 	%f719, %f685;
	mov.f32 	%f721, %f718;
	@%p27 bra 	$L__BB0_22;
	sub.f32 	%f321, %f49, %f51;
	setp.gt.f32 	%p28, %f321, %f25;
	selp.f32 	%f719, %f720, %f321, %p28;
	selp.f32 	%f720, %f720, %f25, %p28;
	mov.f32 	%f721, %f718;
$L__BB0_22:
	min.f32 	%f327, %f46, 0f7F7FFFFF;
	abs.f32 	%f328, %f719;
	setp.lt.f32 	%p31, %f328, 0f2B8CBCCC;
	div.rn.f32 	%f329, %f719, %f720;
	selp.f32 	%f330, 0f00000000, %f329, %p31;
	abs.f32 	%f331, %f721;
	setp.lt.f32 	%p32, %f331, 0f2B8CBCCC;
	div.rn.f32 	%f332, %f721, %f718;
	selp.f32 	%f333, 0f00000000, %f332, %p32;
	fma.rn.f32 	%f334, %f19, %f330, %f1;
	fma.rn.f32 	%f335, %f20, %f330, %f7;
	fma.rn.f32 	%f336, %f21, %f330, %f13;
	fma.rn.f32 	%f337, %f47, %f333, %f5;
	fma.rn.f32 	%f338, %f48, %f333, %f11;
	sub.f32 	%f339, %f18, %f17;
	fma.rn.f32 	%f340, %f339, %f333, %f17;
	sub.f32 	%f341, %f334, %f337;
	sub.f32 	%f342, %f335, %f338;
	mul.f32 	%f343, %f342, %f342;
	fma.rn.f32 	%f344, %f341, %f341, %f343;
	sub.f32 	%f345, %f336, %f340;
	fma.rn.f32 	%f346, %f345, %f345, %f344;
	sqrt.rn.f32 	%f347, %f346;
	setp.lt.f32 	%p33, %f347, %f327;
	selp.f32 	%f69, %f347, %f327, %p33;
	sub.f32 	%f70, %f4, %f6;
	sub.f32 	%f71, %f10, %f12;
	sub.f32 	%f72, %f16, %f18;
	sub.f32 	%f348, %f1, %f6;
	sub.f32 	%f349, %f7, %f12;
	sub.f32 	%f350, %f13, %f18;
	mul.f32 	%f351, %f20, %f71;
	fma.rn.f32 	%f352, %f19, %f70, %f351;
	fma.rn.f32 	%f73, %f21, %f72, %f352;
	mul.f32 	%f353, %f71, %f71;
	fma.rn.f32 	%f354, %f70, %f70, %f353;
	fma.rn.f32 	%f767, %f72, %f72, %f354;
	mul.f32 	%f355, %f20, %f349;
	fma.rn.f32 	%f356, %f19, %f348, %f355;
	fma.rn.f32 	%f75, %f21, %f350, %f356;
	mul.f32 	%f357, %f71, %f349;
	fma.rn.f32 	%f358, %f70, %f348, %f357;
	fma.rn.f32 	%f724, %f72, %f350, %f358;
	mul.f32 	%f359, %f25, %f767;
	mul.f32 	%f360, %f73, %f73;
	sub.f32 	%f77, %f359, %f360;
	setp.lt.f32 	%p34, %f77, 0f2B8CBCCC;
	mov.f32 	%f727, 0f3F800000;
	mov.f32 	%f726, 0f00000000;
	mov.f32 	%f725, %f767;
	@%p34 bra 	$L__BB0_25;
	mul.f32 	%f362, %f73, %f724;
	mul.f32 	%f363, %f767, %f75;
	sub.f32 	%f78, %f362, %f363;
	setp.lt.f32 	%p35, %f78, 0f00000000;
	mov.f32 	%f727, %f77;
	@%p35 bra 	$L__BB0_25;
	setp.gt.f32 	%p36, %f78, %f77;
	add.f32 	%f364, %f73, %f724;
	selp.f32 	%f726, %f77, %f78, %p36;
	mul.f32 	%f365, %f73, %f75;
	mul.f32 	%f366, %f25, %f724;
	sub.f32 	%f367, %f366, %f365;
	selp.f32 	%f724, %f364, %f367, %p36;
	selp.f32 	%f725, %f767, %f77, %p36;
$L__BB0_25:
	setp.geu.f32 	%p37, %f724, 0f00000000;
	mov.f32 	%f688, 0f00000000;
	mov.f32 	%f728, 0f00000000;
	@%p37 bra 	$L__BB0_28;
	setp.gt.f32 	%p41, %f75, 0f00000000;
	mov.f32 	%f726, %f688;
	@%p41 bra 	$L__BB0_31;
	neg.f32 	%f372, %f75;
	setp.lt.f32 	%p42, %f25, %f372;
	selp.f32 	%f726, %f727, %f372, %p42;
	selp.f32 	%f727, %f727, %f25, %p42;
	bra.uni 	$L__BB0_31;
$L__BB0_28:
	setp.leu.f32 	%p38, %f724, %f725;
	mov.f32 	%f728, %f724;
	@%p38 bra 	$L__BB0_31;
	setp.lt.f32 	%p39, %f73, %f75;
	mov.f32 	%f726, %f688;
	mov.f32 	%f728, %f725;
	@%p39 bra 	$L__BB0_31;
	sub.f32 	%f369, %f73, %f75;
	setp.gt.f32 	%p40, %f369, %f25;
	selp.f32 	%f726, %f727, %f369, %p40;
	selp.f32 	%f727, %f727, %f25, %p40;
	mov.f32 	%f728, %f725;
$L__BB0_31:
	abs.f32 	%f375, %f726;
	setp.lt.f32 	%p43, %f375, 0f2B8CBCCC;
	div.rn.f32 	%f376, %f726, %f727;
	selp.f32 	%f377, 0f00000000, %f376, %p43;
	abs.f32 	%f378, %f728;
	setp.lt.f32 	%p44, %f378, 0f2B8CBCCC;
	div.rn.f32 	%f379, %f728, %f725;
	selp.f32 	%f380, 0f00000000, %f379, %p44;
	fma.rn.f32 	%f381, %f19, %f377, %f1;
	fma.rn.f32 	%f382, %f20, %f377, %f7;
	fma.rn.f32 	%f383, %f21, %f377, %f13;
	fma.rn.f32 	%f384, %f70, %f380, %f6;
	fma.rn.f32 	%f385, %f71, %f380, %f12;
	fma.rn.f32 	%f386, %f72, %f380, %f18;
	sub.f32 	%f387, %f381, %f384;
	sub.f32 	%f388, %f382, %f385;
	mul.f32 	%f389, %f388, %f388;
	fma.rn.f32 	%f390, %f387, %f387, %f389;
	sub.f32 	%f391, %f383, %f386;
	fma.rn.f32 	%f392, %f391, %f391, %f390;
	sqrt.rn.f32 	%f393, %f392;
	setp.lt.f32 	%p45, %f393, %f69;
	selp.f32 	%f93, %f393, %f69, %p45;
	sub.f32 	%f394, %f3, %f2;
	sub.f32 	%f395, %f9, %f8;
	sub.f32 	%f396, %f15, %f14;
	sub.f32 	%f397, %f2, %f4;
	sub.f32 	%f398, %f8, %f10;
	sub.f32 	%f399, %f14, %f16;
	mul.f32 	%f400, %f395, %f395;
	fma.rn.f32 	%f401, %f394, %f394, %f400;
	fma.rn.f32 	%f94, %f396, %f396, %f401;
	sub.f32 	%f402, %f5, %f4;
	sub.f32 	%f403, %f11, %f10;
	mul.f32 	%f404, %f395, %f403;
	fma.rn.f32 	%f405, %f394, %f402, %f404;
	fma.rn.f32 	%f95, %f396, %f24, %f405;
	mul.f32 	%f406, %f395, %f398;
	fma.rn.f32 	%f407, %f394, %f397, %f406;
	fma.rn.f32 	%f96, %f396, %f399, %f407;
	mul.f32 	%f408, %f403, %f398;
	fma.rn.f32 	%f409, %f402, %f397, %f408;
	fma.rn.f32 	%f731, %f24, %f399, %f409;
	mul.f32 	%f410, %f94, %f753;
	mul.f32 	%f411, %f95, %f95;
	sub.f32 	%f98, %f410, %f411;
	setp.lt.f32 	%p46, %f98, 0f2B8CBCCC;
	mov.f32 	%f734, 0f3F800000;
	mov.f32 	%f733, 0f00000000;
	mov.f32 	%f732, %f753;
	@%p46 bra 	$L__BB0_34;
	mul.f32 	%f413, %f95, %f731;
	mul.f32 	%f414, %f753, %f96;
	sub.f32 	%f99, %f413, %f414;
	setp.lt.f32 	%p47, %f99, 0f00000000;
	mov.f32 	%f734, %f98;
	@%p47 bra 	$L__BB0_34;
	setp.gt.f32 	%p48, %f99, %f98;
	add.f32 	%f415, %f95, %f731;
	selp.f32 	%f733, %f98, %f99, %p48;
	mul.f32 	%f416, %f95, %f96;
	mul.f32 	%f417, %f94, %f731;
	sub.f32 	%f418, %f417, %f416;
	selp.f32 	%f731, %f415, %f418, %p48;
	selp.f32 	%f732, %f753, %f98, %p48;
$L__BB0_34:
	setp.geu.f32 	%p49, %f731, 0f00000000;
	mov.f32 	%f691, 0f00000000;
	mov.f32 	%f735, 0f00000000;
	@%p49 bra 	$L__BB0_37;
	setp.gt.f32 	%p53, %f96, 0f00000000;
	mov.f32 	%f733, %f691;
	@%p53 bra 	$L__BB0_40;
	neg.f32 	%f423, %f96;
	setp.lt.f32 	%p54, %f94, %f423;
	selp.f32 	%f733, %f734, %f423, %p54;
	selp.f32 	%f734, %f734, %f94, %p54;
	bra.uni 	$L__BB0_40;
$L__BB0_37:
	setp.leu.f32 	%p50, %f731, %f732;
	mov.f32 	%f735, %f731;
	@%p50 bra 	$L__BB0_40;
	setp.lt.f32 	%p51, %f95, %f96;
	mov.f32 	%f733, %f691;
	mov.f32 	%f735, %f732;
	@%p51 bra 	$L__BB0_40;
	sub.f32 	%f420, %f95, %f96;
	setp.gt.f32 	%p52, %f420, %f94;
	selp.f32 	%f733, %f734, %f420, %p52;
	selp.f32 	%f734, %f734, %f94, %p52;
	mov.f32 	%f735, %f732;
$L__BB0_40:
	abs.f32 	%f426, %f733;
	setp.lt.f32 	%p55, %f426, 0f2B8CBCCC;
	div.rn.f32 	%f427, %f733, %f734;
	selp.f32 	%f428, 0f00000000, %f427, %p55;
	abs.f32 	%f429, %f735;
	setp.lt.f32 	%p56, %f429, 0f2B8CBCCC;
	div.rn.f32 	%f430, %f735, %f732;
	selp.f32 	%f431, 0f00000000, %f430, %p56;
	sub.f32 	%f432, %f3, %f2;
	fma.rn.f32 	%f433, %f432, %f428, %f2;
	sub.f32 	%f434, %f9, %f8;
	fma.rn.f32 	%f435, %f434, %f428, %f8;
	sub.f32 	%f436, %f15, %f14;
	fma.rn.f32 	%f437, %f436, %f428, %f14;
	sub.f32 	%f438, %f5, %f4;
	fma.rn.f32 	%f439, %f438, %f431, %f4;
	sub.f32 	%f440, %f11, %f10;
	fma.rn.f32 	%f441, %f440, %f431, %f10;
	fma.rn.f32 	%f442, %f24, %f431, %f16;
	sub.f32 	%f443, %f433, %f439;
	sub.f32 	%f444, %f435, %f441;
	mul.f32 	%f445, %f444, %f444;
	fma.rn.f32 	%f446, %f443, %f443, %f445;
	sub.f32 	%f447, %f437, %f442;
	fma.rn.f32 	%f448, %f447, %f447, %f446;
	sqrt.rn.f32 	%f449, %f448;
	setp.lt.f32 	%p57, %f449, %f93;
	selp.f32 	%f114, %f449, %f93, %p57;
	sub.f32 	%f450, %f2, %f5;
	sub.f32 	%f451, %f8, %f11;
	sub.f32 	%f452, %f14, %f17;
	mul.f32 	%f453, %f434, %f48;
	fma.rn.f32 	%f454, %f432, %f47, %f453;
	sub.f32 	%f455, %f18, %f17;
	fma.rn.f32 	%f115, %f436, %f455, %f454;
	mul.f32 	%f456, %f434, %f451;
	fma.rn.f32 	%f457, %f432, %f450, %f456;
	fma.rn.f32 	%f116, %f436, %f452, %f457;
	mul.f32 	%f458, %f48, %f451;
	fma.rn.f32 	%f459, %f47, %f450, %f458;
	fma.rn.f32 	%f738, %f455, %f452, %f459;
	mul.f32 	%f460, %f94, %f760;
	mul.f32 	%f461, %f115, %f115;
	sub.f32 	%f118, %f460, %f461;
	setp.lt.f32 	%p58, %f118, 0f2B8CBCCC;
	mov.f32 	%f741, 0f3F800000;
	mov.f32 	%f740, 0f00000000;
	mov.f32 	%f739, %f760;
	@%p58 bra 	$L__BB0_43;
	mul.f32 	%f463, %f115, %f738;
	mul.f32 	%f464, %f760, %f116;
	sub.f32 	%f119, %f463, %f464;
	setp.lt.f32 	%p59, %f119, 0f00000000;
	mov.f32 	%f741, %f118;
	@%p59 bra 	$L__BB0_43;
	setp.gt.f32 	%p60, %f119, %f118;
	add.f32 	%f465, %f115, %f738;
	selp.f32 	%f740, %f118, %f119, %p60;
	mul.f32 	%f466, %f115, %f116;
	mul.f32 	%f467, %f94, %f738;
	sub.f32 	%f468, %f467, %f466;
	selp.f32 	%f738, %f465, %f468, %p60;
	selp.f32 	%f739, %f760, %f118, %p60;
$L__BB0_43:
	setp.geu.f32 	%p61, %f738, 0f00000000;
	mov.f32 	%f694, 0f00000000;
	mov.f32 	%f742, 0f00000000;
	@%p61 bra 	$L__BB0_46;
	setp.gt.f32 	%p65, %f116, 0f00000000;
	mov.f32 	%f740, %f694;
	@%p65 bra 	$L__BB0_49;
	neg.f32 	%f473, %f116;
	setp.lt.f32 	%p66, %f94, %f473;
	selp.f32 	%f740, %f741, %f473, %p66;
	selp.f32 	%f741, %f741, %f94, %p66;
	bra.uni 	$L__BB0_49;
$L__BB0_46:
	setp.leu.f32 	%p62, %f738, %f739;
	mov.f32 	%f742, %f738;
	@%p62 bra 	$L__BB0_49;
	setp.lt.f32 	%p63, %f115, %f116;
	mov.f32 	%f740, %f694;
	mov.f32 	%f742, %f739;
	@%p63 bra 	$L__BB0_49;
	sub.f32 	%f470, %f115, %f116;
	setp.gt.f32 	%p64, %f470, %f94;
	selp.f32 	%f740, %f741, %f470, %p64;
	selp.f32 	%f741, %f741, %f94, %p64;
	mov.f32 	%f742, %f739;
$L__BB0_49:
	abs.f32 	%f476, %f740;
	setp.lt.f32 	%p67, %f476, 0f2B8CBCCC;
	div.rn.f32 	%f477, %f740, %f741;
	selp.f32 	%f478, 0f00000000, %f477, %p67;
	abs.f32 	%f479, %f742;
	setp.lt.f32 	%p68, %f479, 0f2B8CBCCC;
	div.rn.f32 	%f480, %f742, %f739;
	selp.f32 	%f481, 0f00000000, %f480, %p68;
	sub.f32 	%f482, %f3, %f2;
	fma.rn.f32 	%f483, %f482, %f478, %f2;
	sub.f32 	%f484, %f9, %f8;
	fma.rn.f32 	%f485, %f484, %f478, %f8;
	sub.f32 	%f486, %f15, %f14;
	fma.rn.f32 	%f487, %f486, %f478, %f14;
	fma.rn.f32 	%f488, %f47, %f481, %f5;
	fma.rn.f32 	%f489, %f48, %f481, %f11;
	sub.f32 	%f490, %f18, %f17;
	fma.rn.f32 	%f491, %f490, %f481, %f17;
	sub.f32 	%f492, %f483, %f488;
	sub.f32 	%f493, %f485, %f489;
	mul.f32 	%f494, %f493, %f493;
	fma.rn.f32 	%f495, %f492, %f492, %f494;
	sub.f32 	%f496, %f487, %f491;
	fma.rn.f32 	%f497, %f496, %f496, %f495;
	sqrt.rn.f32 	%f498, %f497;
	setp.lt.f32 	%p69, %f498, %f114;
	selp.f32 	%f134, %f498, %f114, %p69;
	sub.f32 	%f499, %f2, %f6;
	sub.f32 	%f500, %f8, %f12;
	sub.f32 	%f501, %f14, %f18;
	mul.f32 	%f502, %f484, %f71;
	fma.rn.f32 	%f503, %f482, %f70, %f502;
	fma.rn.f32 	%f135, %f486, %f72, %f503;
	mul.f32 	%f504, %f484, %f500;
	fma.rn.f32 	%f505, %f482, %f499, %f504;
	fma.rn.f32 	%f136, %f486, %f501, %f505;
	mul.f32 	%f506, %f71, %f500;
	fma.rn.f32 	%f507, %f70, %f499, %f506;
	fma.rn.f32 	%f745, %f72, %f501, %f507;
	mul.f32 	%f508, %f94, %f767;
	mul.f32 	%f509, %f135, %f135;
	sub.f32 	%f138, %f508, %f509;
	setp.lt.f32 	%p70, %f138, 0f2B8CBCCC;
	mov.f32 	%f748, 0f3F800000;
	mov.f32 	%f747, 0f00000000;
	mov.f32 	%f746, %f767;
	@%p70 bra 	$L__BB0_52;
	mul.f32 	%f511, %f135, %f745;
	mul.f32 	%f512, %f767, %f136;
	sub.f32 	%f139, %f511, %f512;
	setp.lt.f32 	%p71, %f139, 0f00000000;
	mov.f32 	%f748, %f138;
	@%p71 bra 	$L__BB0_52;
	setp.gt.f32 	%p72, %f139, %f138;
	add.f32 	%f513, %f135, %f745;
	selp.f32 	%f747, %f138, %f139, %p72;
	mul.f32 	%f514, %f135, %f136;
	mul.f32 	%f515, %f94, %f745;
	sub.f32 	%f516, %f515, %f514;
	selp.f32 	%f745, %f513, %f516, %p72;
	selp.f32 	%f746, %f767, %f138, %p72;
$L__BB0_52:
	setp.geu.f32 	%p73, %f745, 0f00000000;
	mov.f32 	%f697, 0f00000000;
	mov.f32 	%f749, 0f00000000;
	@%p73 bra 	$L__BB0_55;
	setp.gt.f32 	%p77, %f136, 0f00000000;
	mov.f32 	%f747, %f697;
	@%p77 bra 	$L__BB0_58;
	neg.f32 	%f521, %f136;
	setp.lt.f32 	%p78, %f94, %f521;
	selp.f32 	%f747, %f748, %f521, %p78;
	selp.f32 	%f748, %f748, %f94, %p78;
	bra.uni 	$L__BB0_58;
$L__BB0_55:
	setp.leu.f32 	%p74, %f745, %f746;
	mov.f32 	%f749, %f745;
	@%p74 bra 	$L__BB0_58;
	setp.lt.f32 	%p75, %f135, %f136;
	mov.f32 	%f747, %f697;
	mov.f32 	%f749, %f746;
	@%p75 bra 	$L__BB0_58;
	sub.f32 	%f518, %f135, %f136;
	setp.gt.f32 	%p76, %f518, %f94;
	selp.f32 	%f747, %f748, %f518, %p76;
	selp.f32 	%f748, %f748, %f94, %p76;
	mov.f32 	%f749, %f746;
$L__BB0_58:
	abs.f32 	%f524, %f747;
	setp.lt.f32 	%p79, %f524, 0f2B8CBCCC;
	div.rn.f32 	%f525, %f747, %f748;
	selp.f32 	%f526, 0f00000000, %f525, %p79;
	abs.f32 	%f527, %f749;
	setp.lt.f32 	%p80, %f527, 0f2B8CBCCC;
	div.rn.f32 	%f528, %f749, %f746;
	selp.f32 	%f529, 0f00000000, %f528, %p80;
	sub.f32 	%f530, %f3, %f2;
	fma.rn.f32 	%f531, %f530, %f526, %f2;
	sub.f32 	%f532, %f9, %f8;
	fma.rn.f32 	%f533, %f532, %f526, %f8;
	sub.f32 	%f534, %f15, %f14;
	fma.rn.f32 	%f535, %f534, %f526, %f14;
	fma.rn.f32 	%f536, %f70, %f529, %f6;
	fma.rn.f32 	%f537, %f71, %f529, %f12;
	fma.rn.f32 	%f538, %f72, %f529, %f18;
	sub.f32 	%f539, %f531, %f536;
	sub.f32 	%f540, %f533, %f537;
	mul.f32 	%f541, %f540, %f540;
	fma.rn.f32 	%f542, %f539, %f539, %f541;
	sub.f32 	%f543, %f535, %f538;
	fma.rn.f32 	%f544, %f543, %f543, %f542;
	sqrt.rn.f32 	%f545, %f544;
	setp.lt.f32 	%p81, %f545, %f134;
	selp.f32 	%f154, %f545, %f134, %p81;
	sub.f32 	%f155, %f1, %f3;
	sub.f32 	%f156, %f7, %f9;
	sub.f32 	%f157, %f13, %f15;
	sub.f32 	%f546, %f3, %f4;
	sub.f32 	%f547, %f9, %f10;
	sub.f32 	%f548, %f15, %f16;
	mul.f32 	%f549, %f156, %f156;
	fma.rn.f32 	%f550, %f155, %f155, %f549;
	fma.rn.f32 	%f158, %f157, %f157, %f550;
	sub.f32 	%f551, %f5, %f4;
	sub.f32 	%f159, %f11, %f10;
	mul.f32 	%f552, %f156, %f159;
	fma.rn.f32 	%f553, %f155, %f551, %f552;
	fma.rn.f32 	%f160, %f157, %f24, %f553;
	mul.f32 	%f554, %f156, %f547;
	fma.rn.f32 	%f555, %f155, %f546, %f554;
	fma.rn.f32 	%f161, %f157, %f548, %f555;
	mul.f32 	%f556, %f159, %f547;
	fma.rn.f32 	%f557, %f551, %f546, %f556;
	fma.rn.f32 	%f752, %f24, %f548, %f557;
	mul.f32 	%f558, %f158, %f753;
	mul.f32 	%f559, %f160, %f160;
	sub.f32 	%f163, %f558, %f559;
	setp.lt.f32 	%p82, %f163, 0f2B8CBCCC;
	mov.f32 	%f755, 0f3F800000;
	mov.f32 	%f754, 0f00000000;
	@%p82 bra 	$L__BB0_61;
	mul.f32 	%f561, %f160, %f752;
	mul.f32 	%f562, %f753, %f161;
	sub.f32 	%f164, %f561, %f562;
	setp.lt.f32 	%p83, %f164, 0f00000000;
	mov.f32 	%f755, %f163;
	@%p83 bra 	$L__BB0_61;
	setp.gt.f32 	%p84, %f164, %f163;
	add.f32 	%f563, %f160, %f752;
	selp.f32 	%f754, %f163, %f164, %p84;
	mul.f32 	%f564, %f160, %f161;
	mul.f32 	%f565, %f158, %f752;
	sub.f32 	%f566, %f565, %f564;
	selp.f32 	%f752, %f563, %f566, %p84;
	selp.f32 	%f753, %f753, %f163, %p84;
$L__BB0_61:
	setp.geu.f32 	%p85, %f752, 0f00000000;
	mov.f32 	%f700, 0f00000000;
	mov.f32 	%f756, 0f00000000;
	@%p85 bra 	$L__BB0_64;
	setp.gt.f32 	%p89, %f161, 0f00000000;
	mov.f32 	%f754, %f700;
	@%p89 bra 	$L__BB0_67;
	neg.f32 	%f571, %f161;
	setp.lt.f32 	%p90, %f158, %f571;
	selp.f32 	%f754, %f755, %f571, %p90;
	selp.f32 	%f755, %f755, %f158, %p90;
	bra.uni 	$L__BB0_67;
$L__BB0_64:
	setp.leu.f32 	%p86, %f752, %f753;
	mov.f32 	%f756, %f752;
	@%p86 bra 	$L__BB0_67;
	setp.lt.f32 	%p87, %f160, %f161;
	mov.f32 	%f754, %f700;
	mov.f32 	%f756, %f753;
	@%p87 bra 	$L__BB0_67;
	sub.f32 	%f568, %f160, %f161;
	setp.gt.f32 	%p88, %f568, %f158;
	selp.f32 	%f754, %f755, %f568, %p88;
	selp.f32 	%f755, %f755, %f158, %p88;
	mov.f32 	%f756, %f753;
$L__BB0_67:
	abs.f32 	%f574, %f754;
	setp.lt.f32 	%p91, %f574, 0f2B8CBCCC;
	div.rn.f32 	%f575, %f754, %f755;
	selp.f32 	%f576, 0f00000000, %f575, %p91;
	abs.f32 	%f577, %f756;
	setp.lt.f32 	%p92, %f577, 0f2B8CBCCC;
	div.rn.f32 	%f578, %f756, %f753;
	selp.f32 	%f579, 0f00000000, %f578, %p92;
	fma.rn.f32 	%f580, %f155, %f576, %f3;
	fma.rn.f32 	%f581, %f156, %f576, %f9;
	fma.rn.f32 	%f582, %f157, %f576, %f15;
	sub.f32 	%f583, %f5, %f4;
	fma.rn.f32 	%f584, %f583, %f579, %f4;
	fma.rn.f32 	%f585, %f159, %f579, %f10;
	fma.rn.f32 	%f586, %f24, %f579, %f16;
	sub.f32 	%f587, %f580, %f584;
	sub.f32 	%f588, %f581, %f585;
	mul.f32 	%f589, %f588, %f588;
	fma.rn.f32 	%f590, %f587, %f587, %f589;
	sub.f32 	%f591, %f582, %f586;
	fma.rn.f32 	%f592, %f591, %f591, %f590;
	sqrt.rn.f32 	%f593, %f592;
	setp.lt.f32 	%p93, %f593, %f154;
	selp.f32 	%f179, %f593, %f154, %p93;
	sub.f32 	%f594, %f3, %f5;
	sub.f32 	%f595, %f9, %f11;
	sub.f32 	%f596, %f15, %f17;
	mul.f32 	%f597, %f156, %f48;
	fma.rn.f32 	%f598, %f155, %f47, %f597;
	sub.f32 	%f180, %f18, %f17;
	fma.rn.f32 	%f181, %f157, %f180, %f598;
	mul.f32 	%f599, %f156, %f595;
	fma.rn.f32 	%f600, %f155, %f594, %f599;
	fma.rn.f32 	%f182, %f157, %f596, %f600;
	mul.f32 	%f601, %f48, %f595;
	fma.rn.f32 	%f602, %f47, %f594, %f601;
	fma.rn.f32 	%f759, %f180, %f596, %f602;
	mul.f32 	%f603, %f158, %f760;
	mul.f32 	%f604, %f181, %f181;
	sub.f32 	%f184, %f603, %f604;
	setp.lt.f32 	%p94, %f184, 0f2B8CBCCC;
	mov.f32 	%f762, 0f3F800000;
	mov.f32 	%f761, 0f00000000;
	@%p94 bra 	$L__BB0_70;
	mul.f32 	%f606, %f181, %f759;
	mul.f32 	%f607, %f760, %f182;
	sub.f32 	%f185, %f606, %f607;
	setp.lt.f32 	%p95, %f185, 0f00000000;
	mov.f32 	%f762, %f184;
	@%p95 bra 	$L__BB0_70;
	setp.gt.f32 	%p96, %f185, %f184;
	add.f32 	%f608, %f181, %f759;
	selp.f32 	%f761, %f184, %f185, %p96;
	mul.f32 	%f609, %f181, %f182;
	mul.f32 	%f610, %f158, %f759;
	sub.f32 	%f611, %f610, %f609;
	selp.f32 	%f759, %f608, %f611, %p96;
	selp.f32 	%f760, %f760, %f184, %p96;
$L__BB0_70:
	setp.geu.f32 	%p97, %f759, 0f00000000;
	mov.f32 	%f703, 0f00000000;
	mov.f32 	%f763, 0f00000000;
	@%p97 bra 	$L__BB0_73;
	setp.gt.f32 	%p101, %f182, 0f00000000;
	mov.f32 	%f761, %f703;
	@%p101 bra 	$L__BB0_76;
	neg.f32 	%f616, %f182;
	setp.lt.f32 	%p102, %f158, %f616;
	selp.f32 	%f761, %f762, %f616, %p102;
	selp.f32 	%f762, %f762, %f158, %p102;
	bra.uni 	$L__BB0_76;
$L__BB0_73:
	setp.leu.f32 	%p98, %f759, %f760;
	mov.f32 	%f763, %f759;
	@%p98 bra 	$L__BB0_76;
	setp.lt.f32 	%p99, %f181, %f182;
	mov.f32 	%f761, %f703;
	mov.f32 	%f763, %f760;
	@%p99 bra 	$L__BB0_76;
	sub.f32 	%f613, %f181, %f182;
	setp.gt.f32 	%p100, %f613, %f158;
	selp.f32 	%f761, %f762, %f613, %p100;
	selp.f32 	%f762, %f762, %f158, %p100;
	mov.f32 	%f763, %f760;
$L__BB0_76:
	abs.f32 	%f619, %f761;
	setp.lt.f32 	%p103, %f619, 0f2B8CBCCC;
	div.rn.f32 	%f620, %f761, %f762;
	selp.f32 	%f621, 0f00000000, %f620, %p103;
	abs.f32 	%f622, %f763;
	setp.lt.f32 	%p104, %f622, 0f2B8CBCCC;
	div.rn.f32 	%f623, %f763, %f760;
	selp.f32 	%f624, 0f00000000, %f623, %p104;
	fma.rn.f32 	%f625, %f155, %f621, %f3;
	fma.rn.f32 	%f626, %f156, %f621, %f9;
	fma.rn.f32 	%f627, %f157, %f621, %f15;
	fma.rn.f32 	%f628, %f47, %f624, %f5;
	fma.rn.f32 	%f629, %f48, %f624, %f11;
	fma.rn.f32 	%f630, %f180, %f624, %f17;
	sub.f32 	%f631, %f625, %f628;
	sub.f32 	%f632, %f626, %f629;
	mul.f32 	%f633, %f632, %f632;
	fma.rn.f32 	%f634, %f631, %f631, %f633;
	sub.f32 	%f635, %f627, %f630;
	fma.rn.f32 	%f636, %f635, %f635, %f634;
	sqrt.rn.f32 	%f637, %f636;
	setp.lt.f32 	%p105, %f637, %f179;
	selp.f32 	%f200, %f637, %f179, %p105;
	sub.f32 	%f638, %f3, %f6;
	sub.f32 	%f639, %f9, %f12;
	sub.f32 	%f640, %f15, %f18;
	mul.f32 	%f641, %f156, %f71;
	fma.rn.f32 	%f642, %f155, %f70, %f641;
	fma.rn.f32 	%f201, %f157, %f72, %f642;
	mul.f32 	%f643, %f156, %f639;
	fma.rn.f32 	%f644, %f155, %f638, %f643;
	fma.rn.f32 	%f202, %f157, %f640, %f644;
	mul.f32 	%f645, %f71, %f639;
	fma.rn.f32 	%f646, %f70, %f638, %f645;
	fma.rn.f32 	%f766, %f72, %f640, %f646;
	mul.f32 	%f647, %f158, %f767;
	mul.f32 	%f648, %f201, %f201;
	sub.f32 	%f204, %f647, %f648;
	setp.lt.f32 	%p106, %f204, 0f2B8CBCCC;
	mov.f32 	%f769, 0f3F800000;
	mov.f32 	%f768, 0f00000000;
	@%p106 bra 	$L__BB0_79;
	mul.f32 	%f650, %f201, %f766;
	mul.f32 	%f651, %f767, %f202;
	sub.f32 	%f205, %f650, %f651;
	setp.lt.f32 	%p107, %f205, 0f00000000;
	mov.f32 	%f769, %f204;
	@%p107 bra 	$L__BB0_79;
	setp.gt.f32 	%p108, %f205, %f204;
	add.f32 	%f652, %f201, %f766;
	selp.f32 	%f768, %f204, %f205, %p108;
	mul.f32 	%f653, %f201, %f202;
	mul.f32 	%f654, %f158, %f766;
	sub.f32 	%f655, %f654, %f653;
	selp.f32 	%f766, %f652, %f655, %p108;
	selp.f32 	%f767, %f767, %f204, %p108;
$L__BB0_79:
	setp.geu.f32 	%p109, %f766, 0f00000000;
	mov.f32 	%f706, 0f00000000;
	mov.f32 	%f770, 0f00000000;
	@%p109 bra 	$L__BB0_82;
	setp.gt.f32 	%p113, %f202, 0f00000000;
	mov.f32 	%f768, %f706;
	@%p113 bra 	$L__BB0_85;
	neg.f32 	%f660, %f202;
	setp.lt.f32 	%p114, %f158, %f660;
	selp.f32 	%f768, %f769, %f660, %p114;
	selp.f32 	%f769, %f769, %f158, %p114;
	bra.uni 	$L__BB0_85;
$L__BB0_82:
	setp.leu.f32 	%p110, %f766, %f767;
	mov.f32 	%f770, %f766;
	@%p110 bra 	$L__BB0_85;
	setp.lt.f32 	%p111, %f201, %f202;
	mov.f32 	%f768, %f706;
	mov.f32 	%f770, %f767;
	@%p111 bra 	$L__BB0_85;
	sub.f32 	%f657, %f201, %f202;
	setp.gt.f32 	%p112, %f657, %f158;
	selp.f32 	%f768, %f769, %f657, %p112;
	selp.f32 	%f769, %f769, %f158, %p112;
	mov.f32 	%f770, %f767;
$L__BB0_85:
	abs.f32 	%f661, %f768;
	setp.lt.f32 	%p115, %f661, 0f2B8CBCCC;
	div.rn.f32 	%f662, %f768, %f769;
	selp.f32 	%f663, 0f00000000, %f662, %p115;
	abs.f32 	%f664, %f770;
	setp.lt.f32 	%p116, %f664, 0f2B8CBCCC;
	div.rn.f32 	%f665, %f770, %f767;
	selp.f32 	%f666, 0f00000000, %f665, %p116;
	fma.rn.f32 	%f667, %f155, %f663, %f3;
	fma.rn.f32 	%f668, %f156, %f663, %f9;
	fma.rn.f32 	%f669, %f157, %f663, %f15;
	fma.rn.f32 	%f670, %f70, %f666, %f6;
	fma.rn.f32 	%f671, %f71, %f666, %f12;
	fma.rn.f32 	%f672, %f72, %f666, %f18;
	sub.f32 	%f673, %f667, %f670;
	sub.f32 	%f674, %f668, %f671;
	mul.f32 	%f675, %f674, %f674;
	fma.rn.f32 	%f676, %f673, %f673, %f675;
	sub.f32 	%f677, %f669, %f672;
	fma.rn.f32 	%f678, %f677, %f677, %f676;
	sqrt.rn.f32 	%f679, %f678;
	setp.lt.f32 	%p117, %f679, %f200;
	selp.f32 	%f680, %f679, %f200, %p117;
	setp.geu.f32 	%p118, %f680, 0f358637BD;
	@%p118 bra 	$L__BB0_87;
	ld.param.u64 	%rd11, [_Z23CheckIntersectionKernelPfiS_iPb_param_4];
	cvta.to.global.u64 	%rd10, %rd11;
	mov.b16 	%rs1, 1;
	st.global.u8 	[%rd10], %rs1;
$L__BB0_87:
	ret;

}


// ===== COMPILED SASS (sm_100) =====

	.target	sm_100

	.elftype	@"ET_EXEC"


//--------------------- .note.nv.tkinfo           --------------------------
	.section	.note.nv.tkinfo,"",@"SHT_NOTE"
	.sectionflags	@"SHF_NOTE_NV_TKINFO"
	.tkinfo
        /*0018*/ 	.word	0x00000002
        /*0030*/ 	.string	""
        /*0030*/ 	.string	"ptxas"
        /*0030*/ 	.string	"Cuda compilation tools, release 13.0, V13.0.88"
        /*0030*/ 	.string	"Build cuda_13.0.r13.0/compiler.36424714_0"
        /*0030*/ 	.string	"-arch sm_100 -m 64 "



//--------------------- .note.nv.cuinfo           --------------------------
	.section	.note.nv.cuinfo,"",@"SHT_NOTE"
	.sectionflags	@"SHF_NOTE_NV_CUINFO"
        /*0018*/ 	.short	0x0002
        /*001a*/ 	.short	0x0064
        /*001c*/ 	.short	0x0082
	.zero		2


//--------------------- .nv.info                  --------------------------
	.section	.nv.info,"",@"SHT_CUDA_INFO"
	.align	4


	//----- nvinfo : EIATTR_REGCOUNT
	.align		4
        /*0000*/ 	.byte	0x04, 0x2f
        /*0002*/ 	.short	(.L_1 - .L_0)
	.align		4
.L_0:
        /*0004*/ 	.word	index@(_Z23CheckIntersectionKernelPfiS_iPb)
        /*0008*/ 	.word	0x0000002f


	//----- nvinfo : EIATTR_FRAME_SIZE
	.align		4
.L_1:
        /*000c*/ 	.byte	0x04, 0x11
        /*000e*/ 	.short	(.L_3 - .L_2)
	.align		4
.L_2:
        /*0010*/ 	.word	index@($__internal_1_$__cuda_sm3x_div_rn_noftz_f32_slowpath)
        /*0014*/ 	.word	0x00000000


	//----- nvinfo : EIATTR_FRAME_SIZE
	.align		4
.L_3:
        /*0018*/ 	.byte	0x04, 0x11
        /*001a*/ 	.short	(.L_5 - .L_4)
	.align		4
.L_4:
        /*001c*/ 	.word	index@($__internal_0_$__cuda_sm20_sqrt_rn_f32_slowpath)
        /*0020*/ 	.word	0x00000000


	//----- nvinfo : EIATTR_FRAME_SIZE
	.align		4
.L_5:
        /*0024*/ 	.byte	0x04, 0x11
        /*0026*/ 	.short	(.L_7 - .L_6)
	.align		4
.L_6:
        /*0028*/ 	.word	index@(_Z23CheckIntersectionKernelPfiS_iPb)
        /*002c*/ 	.word	0x00000000


	//----- nvinfo : EIATTR_MIN_STACK_SIZE
	.align		4
.L_7:
        /*0030*/ 	.byte	0x04, 0x12
        /*0032*/ 	.short	(.L_9 - .L_8)
	.align		4
.L_8:
        /*0034*/ 	.word	index@(_Z23CheckIntersectionKernelPfiS_iPb)
        /*0038*/ 	.word	0x00000000
.L_9:


//--------------------- .nv.compat                --------------------------
	.section	.nv.compat,"",@"SHT_CUDA_COMPAT_INFO"
	.align	4
        /*0000*/ 	.byte	0x02, 0x09, 0x00, 0x00, 0x02, 0x02, 0x01, 0x00, 0x02, 0x05, 0x05, 0x00, 0x03, 0x07, 0x01, 0x01
        /*0010*/ 	.byte	0x02, 0x03, 0x00, 0x00, 0x02, 0x06, 0x01, 0x00, 0x04, 0x0b, 0x08, 0x00, 0x01, 0x00, 0x00, 0x00
        /*0020*/ 	.byte	0x00, 0x00, 0x00, 0x00


//--------------------- .nv.info._Z23CheckIntersectionKernelPfiS_iPb --------------------------
	.section	.nv.info._Z23CheckIntersectionKernelPfiS_iPb,"",@"SHT_CUDA_INFO"
	.sectionflags	@""
	.align	4


	//----- nvinfo : EIATTR_CUDA_API_VERSION
	.align		4
        /*0000*/ 	.byte	0x04, 0x37
        /*0002*/ 	.short	(.L_11 - .L_10)
.L_10:
        /*0004*/ 	.word	0x00000082


	//----- nvinfo : EIATTR_KPARAM_INFO
	.align		4
.L_11:
        /*0008*/ 	.byte	0x04, 0x17
        /*000a*/ 	.short	(.L_13 - .L_12)
.L_12:
        /*000c*/ 	.word	0x00000000
        /*0010*/ 	.short	0x0004
        /*0012*/ 	.short	0x0020
        /*0014*/ 	.byte	0x00, 0xf5, 0x21, 0x00


	//----- nvinfo : EIATTR_KPARAM_INFO
	.align		4
.L_13:
        /*0018*/ 	.byte	0x04, 0x17
        /*001a*/ 	.short	(.L_15 - .L_14)
.L_14:
        /*001c*/ 	.word	0x00000000
        /*0020*/ 	.short	0x0003
        /*0022*/ 	.short	0x0018
        /*0024*/ 	.byte	0x00, 0xf0, 0x11, 0x00


	//----- nvinfo : EIATTR_KPARAM_INFO
	.align		4
.L_15:
        /*0028*/ 	.byte	0x04, 0x17
        /*002a*/ 	.short	(.L_17 - .L_16)
.L_16:
        /*002c*/ 	.word	0x00000000
        /*0030*/ 	.short	0x0002
        /*0032*/ 	.short	0x0010
        /*0034*/ 	.byte	0x00, 0xf5, 0x21, 0x00


	//----- nvinfo : EIATTR_KPARAM_INFO
	.align		4
.L_17:
        /*0038*/ 	.byte	0x04, 0x17
        /*003a*/ 	.short	(.L_19 - .L_18)
.L_18:
        /*003c*/ 	.word	0x00000000
        /*0040*/ 	.short	0x0001
        /*0042*/ 	.short	0x0008
        /*0044*/ 	.byte	0x00, 0xf0, 0x11, 0x00


	//----- nvinfo : EIATTR_KPARAM_INFO
	.align		4
.L_19:
        /*0048*/ 	.byte	0x04, 0x17
        /*004a*/ 	.short	(.L_21 - .L_20)
.L_20:
        /*004c*/ 	.word	0x00000000
        /*0050*/ 	.short	0x0000
        /*0052*/ 	.short	0x0000
        /*0054*/ 	.byte	0x00, 0xf5, 0x21, 0x00


	//----- nvinfo : EIATTR_SPARSE_MMA_MASK
	.align		4
.L_21:
        /*0058*/ 	.byte	0x03, 0x50
        /*005a*/ 	.short	0x0000


	//----- nvinfo : EIATTR_MAXREG_COUNT
	.align		4
        /*005c*/ 	.byte	0x03, 0x1b
        /*005e*/ 	.short	0x00ff


	//----- nvinfo : EIATTR_MERCURY_ISA_VERSION
	.align		4
        /*0060*/ 	.byte	0x03, 0x5f
        /*0062*/ 	.short	0x0101


	//----- nvinfo : EIATTR_VRC_CTA_INIT_COUNT
	.align		4
        /*0064*/ 	.byte	0x02, 0x4a
	.zero		1
	.zero		1


	//----- nvinfo : EIATTR_EXIT_INSTR_OFFSETS
	.align		4
        /*0068*/ 	.byte	0x04, 0x1c
        /*006a*/ 	.short	(.L_23 - .L_22)


	//   ....[0]....
.L_22:
        /*006c*/ 	.word	0x00000090


	//   ....[1]....
        /*0070*/ 	.word	0x00000370


	//   ....[2]....
        /*0074*/ 	.word	0x00000440


	//   ....[3]....
        /*0078*/ 	.word	0x00000510


	//   ....[4]....
        /*007c*/ 	.word	0x000048c0


	//   ....[5]....
        /*0080*/ 	.word	0x00004900


	//----- nvinfo : EIATTR_CRS_STACK_SIZE
	.align		4
.L_23:
        /*0084*/ 	.byte	0x04, 0x1e
        /*0086*/ 	.short	(.L_25 - .L_24)
.L_24:
        /*0088*/ 	.word	0x00000000


	//----- nvinfo : EIATTR_CBANK_PARAM_SIZE
	.align		4
.L_25:
        /*008c*/ 	.byte	0x03, 0x19
        /*008e*/ 	.short	0x0028


	//----- nvinfo : EIATTR_PARAM_CBANK
	.align		4
        /*0090*/ 	.byte	0x04, 0x0a
        /*0092*/ 	.short	(.L_27 - .L_26)
	.align		4
.L_26:
        /*0094*/ 	.word	index@(.nv.constant0._Z23CheckIntersectionKernelPfiS_iPb)
        /*0098*/ 	.short	0x0380
        /*009a*/ 	.short	0x0028


	//----- nvinfo : EIATTR_SW_WAR
	.align		4
.L_27:
        /*009c*/ 	.byte	0x04, 0x36
        /*009e*/ 	.short	(.L_29 - .L_28)
.L_28:
        /*00a0*/ 	.word	0x00000008
.L_29:


//--------------------- .nv.callgraph             --------------------------
	.section	.nv.callgraph,"",@"SHT_CUDA_CALLGRAPH"
	.align	4
	.sectionentsize	8
	.align		4
        /*0000*/ 	.word	0x00000000
	.align		4
        /*0004*/ 	.word	0xffffffff
	.align		4
        /*0008*/ 	.word	0x00000000
	.align		4
        /*000c*/ 	.word	0xfffffffe
	.align		4
        /*0010*/ 	.word	0x00000000
	.align		4
        /*0014*/ 	.word	0xfffffffd
	.align		4
        /*0018*/ 	.word	0x00000000
	.align		4
        /*001c*/ 	.word	0xfffffffc


//--------------------- .text._Z23CheckIntersectionKernelPfiS_iPb --------------------------
	.section	.text._Z23CheckIntersectionKernelPfiS_iPb,"ax",@progbits
	.align	128
        .global         _Z23CheckIntersectionKernelPfiS_iPb
        .type           _Z23CheckIntersectionKernelPfiS_iPb,@function
        .size           _Z23CheckIntersectionKernelPfiS_iPb,(.L_x_122 - _Z23CheckIntersectionKernelPfiS_iPb)
        .other          _Z23CheckIntersectionKernelPfiS_iPb,@"STO_CUDA_ENTRY STV_DEFAULT"
_Z23CheckIntersectionKernelPfiS_iPb:
.text._Z23CheckIntersectionKernelPfiS_iPb:
[----:B------:R-:W-:Y:S01]  /*0000*/  LDC R1, c[0x0][0x37c] ;  /* 0x0000df00ff017b82 */ /* 0x000fe20000000800 */
[----:B------:R-:W0:Y:S07]  /*0010*/  S2R R3, SR_TID.X ;  /* 0x0000000000037919 */ /* 0x000e2e0000002100 */
[----:B------:R-:W0:Y:S01]  /*0020*/  S2UR UR4, SR_CTAID.X ;  /* 0x00000000000479c3 */ /* 0x000e220000002500 */
[----:B------:R-:W1:Y:S07]  /*0030*/  LDCU UR5, c[0x0][0x388] ;  /* 0x00007100ff0577ac */ /* 0x000e6e0008000800 */
[----:B------:R-:W0:Y:S08]  /*0040*/  LDC R0, c[0x0][0x360] ;  /* 0x0000d800ff007b82 */ /* 0x000e300000000800 */
[----:B------:R-:W1:Y:S01]  /*0050*/  LDC R7, c[0x0][0x398] ;  /* 0x0000e600ff077b82 */ /* 0x000e620000000800 */
[----:B0-----:R-:W-:-:S02]  /*0060*/  IMAD R0, R0, UR4, R3 ;  /* 0x0000000400007c24 */ /* 0x001fc4000f8e0203 */
[----:B-1----:R-:W-:-:S05]  /*0070*/  IMAD R3, R7, UR5, RZ ;  /* 0x0000000507037c24 */ /* 0x002fca000f8e02ff */
[----:B------:R-:W-:-:S13]  /*0080*/  ISETP.GE.AND P0, PT, R0, R3, PT ;  /* 0x000000030000720c */ /* 0x000fda0003f06270 */
[----:B------:R-:W-:Y:S05]  /*0090*/  @P0 EXIT ;  /* 0x000000000000094d */ /* 0x000fea0003800000 */
[----:B------:R-:W-:Y:S01]  /*00a0*/  IABS R5, R7 ;  /* 0x0000000700057213 */ /* 0x000fe20000000000 */
[----:B------:R-:W0:Y:S03]  /*00b0*/  LDCU.64 UR4, c[0x0][0x358] ;  /* 0x00006b00ff0477ac */ /* 0x000e260008000a00 */
[----:B------:R-:W1:Y:S08]  /*00c0*/  I2F.RP R4, R5 ;  /* 0x0000000500047306 */ /* 0x000e700000209400 */
[----:B-1----:R-:W1:Y:S02]  /*00d0*/  MUFU.RCP R4, R4 ;  /* 0x0000000400047308 */ /* 0x002e640000001000 */
[----:B-1----:R-:W-:-:S06]  /*00e0*/  IADD3 R2, PT, PT, R4, 0xffffffe, RZ ;  /* 0x0ffffffe04027810 */ /* 0x002fcc0007ffe0ff */
[----:B------:R1:W2:Y:S02]  /*00f0*/  F2I.FTZ.U32.TRUNC.NTZ R3, R2 ;  /* 0x0000000200037305 */ /* 0x0002a4000021f000 */
[----:B-1----:R-:W-:Y:S01]  /*0100*/  HFMA2 R2, -RZ, RZ, 0, 0 ;  /* 0x00000000ff027431 */ /* 0x002fe200000001ff */
[----:B--2---:R-:W-:-:S05]  /*0110*/  IADD3 R6, PT, PT, RZ, -R3, RZ ;  /* 0x80000003ff067210 */ /* 0x004fca0007ffe0ff */
[----:B------:R-:W-:Y:S01]  /*0120*/  IMAD R9, R6, R5, RZ ;  /* 0x0000000506097224 */ /* 0x000fe200078e02ff */
[----:B------:R-:W-:-:S03]  /*0130*/  IABS R6, R0 ;  /* 0x0000000000067213 */ /* 0x000fc60000000000 */
[----:B------:R-:W-:Y:S01]  /*0140*/  IMAD.HI.U32 R3, R3, R9, R2 ;  /* 0x0000000903037227 */ /* 0x000fe200078e0002 */
[----:B------:R-:W-:-:S04]  /*0150*/  LOP3.LUT R2, R0, R7, RZ, 0x3c, !PT ;  /* 0x0000000700027212 */ /* 0x000fc800078e3cff */
[----:B------:R-:W-:Y:S01]  /*0160*/  ISETP.GE.AND P2, PT, R2, RZ, PT ;  /* 0x000000ff0200720c */ /* 0x000fe20003f46270 */
[----:B------:R-:W-:-:S05]  /*0170*/  IMAD.HI.U32 R3, R3, R6, RZ ;  /* 0x0000000603037227 */ /* 0x000fca00078e00ff */
[----:B------:R-:W-:-:S05]  /*0180*/  IADD3 R4, PT, PT, -R3, RZ, RZ ;  /* 0x000000ff03047210 */ /* 0x000fca0007ffe1ff */
[----:B------:R-:W-:-:S05]  /*0190*/  IMAD R4, R5, R4, R6 ;  /* 0x0000000405047224 */ /* 0x000fca00078e0206 */
[----:B------:R-:W-:-:S13]  /*01a0*/  ISETP.GT.U32.AND P1, PT, R5, R4, PT ;  /* 0x000000040500720c */ /* 0x000fda0003f24070 */
[-C--:B------:R-:W-:Y:S02]  /*01b0*/  @!P1 IADD3 R4, PT, PT, R4, -R5.reuse, RZ ;  /* 0x8000000504049210 */ /* 0x080fe40007ffe0ff */
[----:B------:R-:W-:Y:S02]  /*01c0*/  @!P1 IADD3 R3, PT, PT, R3, 0x1, RZ ;  /* 0x0000000103039810 */ /* 0x000fe40007ffe0ff */
[----:B------:R-:W-:Y:S02]  /*01d0*/  ISETP.GE.U32.AND P0, PT, R4, R5, PT ;  /* 0x000000050400720c */ /* 0x000fe40003f06070 */
[----:B------:R-:W-:Y:S01]  /*01e0*/  ISETP.NE.AND P1, PT, R7, RZ, PT ;  /* 0x000000ff0700720c */ /* 0x000fe20003f25270 */
[----:B------:R-:W1:Y:S10]  /*01f0*/  LDC.64 R4, c[0x0][0x380] ;  /* 0x0000e000ff047b82 */ /* 0x000e740000000a00 */
[----:B------:R-:W-:-:S04]  /*0200*/  @P0 IADD3 R3, PT, PT, R3, 0x1, RZ ;  /* 0x0000000103030810 */ /* 0x000fc80007ffe0ff */
[----:B------:R-:W-:Y:S02]  /*0210*/  MOV R6, R3 ;  /* 0x0000000300067202 */ /* 0x000fe40000000f00 */
[----:B------:R-:W2:Y:S02]  /*0220*/  LDC.64 R2, c[0x0][0x390] ;  /* 0x0000e400ff027b82 */ /* 0x000ea40000000a00 */
[----:B------:R-:W-:Y:S02]  /*0230*/  @!P2 IADD3 R6, PT, PT, -R6, RZ, RZ ;  /* 0x000000ff0606a210 */ /* 0x000fe40007ffe1ff */
[----:B------:R-:W-:-:S04]  /*0240*/  @!P1 LOP3.LUT R6, RZ, R7, RZ, 0x33, !PT ;  /* 0x00000007ff069212 */ /* 0x000fc800078e33ff */
[----:B------:R-:W-:-:S05]  /*0250*/  IADD3 R8, PT, PT, -R6, RZ, RZ ;  /* 0x000000ff06087210 */ /* 0x000fca0007ffe1ff */
[----:B------:R-:W-:Y:S01]  /*0260*/  IMAD R0, R7, R8, R0 ;  /* 0x0000000807007224 */ /* 0x000fe200078e0200 */
[----:B------:R-:W-:-:S04]  /*0270*/  LEA R7, R6, R6, 0x3 ;  /* 0x0000000606077211 */ /* 0x000fc800078e18ff */
[----:B------:R-:W-:Y:S01]  /*0280*/  LEA R9, R0, R0, 0x3 ;  /* 0x0000000000097211 */ /* 0x000fe200078e18ff */
[----:B-1----:R-:W-:-:S04]  /*0290*/  IMAD.WIDE R4, R7, 0x4, R4 ;  /* 0x0000000407047825 */ /* 0x002fc800078e0204 */
[----:B--2---:R-:W-:Y:S01]  /*02a0*/  IMAD.WIDE R2, R9, 0x4, R2 ;  /* 0x0000000409027825 */ /* 0x004fe200078e0202 */
[----:B0-----:R-:W2:Y:S04]  /*02b0*/  LDG.E R36, desc[UR4][R4.64] ;  /* 0x0000000404247981 */ /* 0x001ea8000c1e1900 */
[----:B------:R-:W2:Y:S04]  /*02c0*/  LDG.E R34, desc[UR4][R4.64+0xc] ;  /* 0x00000c0404227981 */ /* 0x000ea8000c1e1900 */
[----:B------:R-:W2:Y:S04]  /*02d0*/  LDG.E R35, desc[UR4][R4.64+0x18] ;  /* 0x0000180404237981 */ /* 0x000ea8000c1e1900 */
[----:B------:R-:W3:Y:S04]  /*02e0*/  LDG.E R32, desc[UR4][R2.64] ;  /* 0x0000000402207981 */ /* 0x000ee8000c1e1900 */
[----:B------:R-:W3:Y:S04]  /*02f0*/  LDG.E R33, desc[UR4][R2.64+0xc] ;  /* 0x00000c0402217981 */ /* 0x000ee8000c1e1900 */
[----:B------:R-:W3:Y:S01]  /*0300*/  LDG.E R30, desc[UR4][R2.64+0x18] ;  /* 0x00001804021e7981 */ /* 0x000ee2000c1e1900 */
[----:B--2---:R-:W-:-:S02]  /*0310*/  FMNMX3 R0, R36, R34, R35, PT ;  /* 0x0000002224007276 */ /* 0x004fc40003800023 */
[----:B------:R-:W-:Y:S02]  /*0320*/  FMNMX3 R6, R36, R34, R35, !PT ;  /* 0x0000002224067276 */ /* 0x000fe40007800023 */
[CCC-:B---3--:R-:W-:Y:S02]  /*0330*/  FMNMX3 R9, R32.reuse, R33.reuse, R30.reuse, !PT ;  /* 0x0000002120097276 */ /* 0x1c8fe4000780001e */
[----:B------:R-:W-:Y:S02]  /*0340*/  FMNMX3 R7, R32, R33, R30, PT ;  /* 0x0000002120077276 */ /* 0x000fe4000380001e */
[----:B------:R-:W-:-:S04]  /*0350*/  FSETP.GEU.AND P0, PT, R9, R0, PT ;  /* 0x000000000900720b */ /* 0x000fc80003f0e000 */
[----:B------:R-:W-:-:S13]  /*0360*/  FSETP.LT.OR P0, PT, R6, R7, !P0 ;  /* 0x000000070600720b */ /* 0x000fda0004701400 */
[----:B------:R-:W-:Y:S05]  /*0370*/  @P0 EXIT ;  /* 0x000000000000094d */ /* 0x000fea0003800000 */
[----:B------:R-:W2:Y:S04]  /*0380*/  LDG.E R31, desc[UR4][R4.64+0x4] ;  /* 0x00000404041f7981 */ /* 0x000ea8000c1e1900 */
        /* <DEDUP_REMOVED lines=25> */
[----:B------:R-:W-:Y:S01]  /*0520*/  FADD R18, -R31, R29 ;  /* 0x0000001d1f127221 */ /* 0x000fe20000000100 */
[----:B------:R-:W-:Y:S01]  /*0530*/  FADD R6, -R27, R26 ;  /* 0x0000001a1b067221 */ /* 0x000fe20000000100 */
[----:B------:R-:W-:Y:S01]  /*0540*/  FADD R17, -R36, R34 ;  /* 0x0000002224117221 */ /* 0x000fe20000000100 */
[----:B------:R-:W-:Y:S01]  /*0550*/  FADD R5, -R32, R33 ;  /* 0x0000002120057221 */ /* 0x000fe20000000100 */
[C---:B------:R-:W-:Y:S01]  /*0560*/  FMUL R0, R18.reuse, R18 ;  /* 0x0000001212007220 */ /* 0x040fe20000400000 */
[-C--:B------:R-:W-:Y:S01]  /*0570*/  FMUL R2, R18, R6.reuse ;  /* 0x0000000612027220 */ /* 0x080fe20000400000 */
[----:B------:R-:W-:Y:S01]  /*0580*/  FADD R16, -R23, R24 ;  /* 0x0000001817107221 */ /* 0x000fe20000000100 */
[----:B------:R-:W-:Y:S01]  /*0590*/  FADD R15, -R22, R20 ;  /* 0x00000014160f7221 */ /* 0x000fe20000000100 */
[----:B------:R-:W-:Y:S01]  /*05a0*/  FMUL R4, R6, R6 ;  /* 0x0000000606047220 */ /* 0x000fe20000400000 */
[C---:B------:R-:W-:Y:S01]  /*05b0*/  FFMA R3, R17.reuse, R5, R2 ;  /* 0x0000000511037223 */ /* 0x040fe20000000002 */
[----:B------:R-:W-:Y:S01]  /*05c0*/  FFMA R7, R17, R17, R0 ;  /* 0x0000001111077223 */ /* 0x000fe20000000000 */
[----:B------:R-:W-:Y:S01]  /*05d0*/  FADD R2, R36, -R32 ;  /* 0x8000002024027221 */ /* 0x000fe20000000000 */
[----:B------:R-:W-:Y:S01]  /*05e0*/  FFMA R4, R5, R5, R4 ;  /* 0x0000000505047223 */ /* 0x000fe20000000004 */
[CC--:B------:R-:W-:Y:S01]  /*05f0*/  FFMA R0, R16.reuse, R15.reuse, R3 ;  /* 0x0000000f10007223 */ /* 0x0c0fe20000000003 */
[----:B------:R-:W-:Y:S01]  /*0600*/  FFMA R40, R16, R16, R7 ;  /* 0x0000001010287223 */ /* 0x000fe20000000007 */
[----:B------:R-:W-:Y:S01]  /*0610*/  FADD R3, R31, -R27 ;  /* 0x8000001b1f037221 */ /* 0x000fe20000000000 */
[----:B------:R-:W-:Y:S01]  /*0620*/  FFMA R8, R15, R15, R4 ;  /* 0x0000000f0f087223 */ /* 0x000fe20000000004 */
[----:B------:R-:W-:Y:S01]  /*0630*/  FMUL R7, R0, R0 ;  /* 0x0000000000077220 */ /* 0x000fe20000400000 */
[----:B------:R-:W-:Y:S01]  /*0640*/  BSSY.RECONVERGENT B0, `(.L_x_0) ;  /* 0x000001a000007945 */ /* 0x000fe20003800200 */
[-C--:B------:R-:W-:Y:S01]  /*0650*/  FMUL R4, R18, R3.reuse ;  /* 0x0000000312047220 */ /* 0x080fe20000400000 */
[----:B------:R-:W-:Y:S01]  /*0660*/  FMUL R10, R6, R3 ;  /* 0x00000003060a7220 */ /* 0x000fe20000400000 */
[----:B------:R-:W-:Y:S01]  /*0670*/  FFMA R13, R40, R8, -R7 ;  /* 0x00000008280d7223 */ /* 0x000fe20000000807 */
[----:B------:R-:W-:Y:S01]  /*0680*/  FADD R3, R23, -R22 ;  /* 0x8000001617037221 */ /* 0x000fe20000000000 */
[-C--:B------:R-:W-:Y:S01]  /*0690*/  FFMA R7, R17, R2.reuse, R4 ;  /* 0x0000000211077223 */ /* 0x080fe20000000004 */
[----:B------:R-:W-:Y:S01]  /*06a0*/  FFMA R10, R5, R2, R10 ;  /* 0x00000002050a7223 */ /* 0x000fe2000000000a */
[----:B------:R-:W-:-:S02]  /*06b0*/  MOV R2, 0x3f800000 ;  /* 0x3f80000000027802 */ /* 0x000fc40000000f00 */
[----:B------:R-:W-:Y:S01]  /*06c0*/  FSETP.GEU.AND P0, PT, R13, 9.9999999600419720025e-13, PT ;  /* 0x2b8cbccc0d00780b */ /* 0x000fe20003f0e000 */
[-C--:B------:R-:W-:Y:S01]  /*06d0*/  FFMA R11, R16, R3.reuse, R7 ;  /* 0x00000003100b7223 */ /* 0x080fe20000000007 */
[----:B------:R-:W-:Y:S01]  /*06e0*/  FFMA R7, R15, R3, R10 ;  /* 0x000000030f077223 */ /* 0x000fe2000000000a */
[----:B------:R-:W-:Y:S01]  /*06f0*/  HFMA2 R3, -RZ, RZ, 0, 0 ;  /* 0x00000000ff037431 */ /* 0x000fe200000001ff */
[----:B------:R-:W-:-:S09]  /*0700*/  MOV R14, R8 ;  /* 0x00000008000e7202 */ /* 0x000fd20000000f00 */
[----:B------:R-:W-:Y:S05]  /*0710*/  @!P0 BRA `(.L_x_1) ;  /* 0x0000000000308947 */ /* 0x000fea0003800000 */
[----:B------:R-:W-:-:S04]  /*0720*/  FMUL R9, R11, R14 ;  /* 0x0000000e0b097220 */ /* 0x000fc80000400000 */
[----:B------:R-:W-:-:S05]  /*0730*/  FFMA R2, R0, R7, -R9 ;  /* 0x0000000700027223 */ /* 0x000fca0000000809 */
[----:B------:R-:W-:-:S04]  /*0740*/  FSETP.GEU.AND P1, PT, R2, RZ, PT ;  /* 0x000000ff0200720b */ /* 0x000fc80003f2e000 */
[----:B------:R-:W-:-:S09]  /*0750*/  FSETP.GT.OR P2, PT, R2, R13, !P1 ;  /* 0x0000000d0200720b */ /* 0x000fd20004f44400 */
[C---:B------:R-:W-:Y:S01]  /*0760*/  @P1 FMUL R9, R0.reuse, R11 ;  /* 0x0000000b00091220 */ /* 0x040fe20000400000 */
[----:B------:R-:W-:Y:S01]  /*0770*/  @P1 FADD R4, R0, R7 ;  /* 0x0000000700041221 */ /* 0x000fe20000000000 */
[----:B------:R-:W-:Y:S02]  /*0780*/  @P1 FSETP.GT.AND P0, PT, R2, R13, PT ;  /* 0x0000000d0200120b */ /* 0x000fe40003f04000 */
[----:B------:R-:W-:Y:S02]  /*0790*/  @!P2 FFMA R4, R40, R7, -R9 ;  /* 0x000000072804a223 */ /* 0x000fe40000000809 */
[----:B------:R-:W-:Y:S02]  /*07a0*/  @P1 FSEL R3, R13, R2, P0 ;  /* 0x000000020d031208 */ /* 0x000fe40000000000 */
[----:B------:R-:W-:Y:S02]  /*07b0*/  @P1 FSEL R8, R14, R13, P0 ;  /* 0x0000000d0e081208 */ /* 0x000fe40000000000 */
[----:B------:R-:W-:-:S02]  /*07c0*/  @P1 MOV R7, R4 ;  /* 0x0000000400071202 */ /* 0x000fc40000000f00 */
[----:B------:R-:W-:-:S07]  /*07d0*/  MOV R2, R13 ;  /* 0x0000000d00027202 */ /* 0x000fce0000000f00 */
.L_x_1:
[----:B------:R-:W-:Y:S05]  /*07e0*/  BSYNC.RECONVERGENT B0 ;  /* 0x0000000000007941 */ /* 0x000fea0003800200 */
.L_x_0:
[----:B------:R-:W-:Y:S01]  /*07f0*/  FSETP.GEU.AND P0, PT, R7, RZ, PT ;  /* 0x000000ff0700720b */ /* 0x000fe20003f0e000 */
[----:B------:R-:W-:-:S12]  /*0800*/  BSSY.RECONVERGENT B0, `(.L_x_2) ;  /* 0x0000013000007945 */ /* 0x000fd80003800200 */
[----:B------:R-:W-:Y:S05]  /*0810*/  @P0 BRA `(.L_x_3) ;  /* 0x0000000000200947 */ /* 0x000fea0003800000 */
[----:B------:R-:W-:Y:S01]  /*0820*/  FSETP.GT.AND P0, PT, R11, RZ, PT ;  /* 0x000000ff0b00720b */ /* 0x000fe20003f04000 */
[----:B------:R-:W-:Y:S01]  /*0830*/  HFMA2 R7, -RZ, RZ, 0, 0 ;  /* 0x00000000ff077431 */ /* 0x000fe200000001ff */
[----:B------:R-:W-:-:S11]  /*0840*/  MOV R3, RZ ;  /* 0x000000ff00037202 */ /* 0x000fd60000000f00 */
[----:B------:R-:W-:Y:S05]  /*0850*/  @P0 BRA `(.L_x_4) ;  /* 0x0000000000340947 */ /* 0x000fea0003800000 */
[----:B------:R-:W-:-:S04]  /*0860*/  FSETP.GEU.AND P0, PT, R40, -R11, PT ;  /* 0x8000000b2800720b */ /* 0x000fc80003f0e000 */
[C---:B------:R-:W-:Y:S02]  /*0870*/  FSEL R3, R2.reuse, -R11, !P0 ;  /* 0x8000000b02037208 */ /* 0x040fe40004000000 */
[----:B------:R-:W-:Y:S01]  /*0880*/  FSEL R2, R2, R40, !P0 ;  /* 0x0000002802027208 */ /* 0x000fe20004000000 */
[----:B------:R-:W-:Y:S06]  /*0890*/  BRA `(.L_x_4) ;  /* 0x0000000000247947 */ /* 0x000fec0003800000 */
.L_x_3:
[----:B------:R-:W-:-:S13]  /*08a0*/  FSETP.GT.AND P0, PT, R7, R8, PT ;  /* 0x000000080700720b */ /* 0x000fda0003f04000 */
[----:B------:R-:W-:Y:S05]  /*08b0*/  @!P0 BRA `(.L_x_4) ;  /* 0x00000000001c8947 */ /* 0x000fea0003800000 */
[----:B------:R-:W-:Y:S01]  /*08c0*/  FSETP.GEU.AND P1, PT, R0, R11, PT ;  /* 0x0000000b0000720b */ /* 0x000fe20003f2e000 */
[----:B------:R-:W-:Y:S01]  /*08d0*/  HFMA2 R3, -RZ, RZ, 0, 0 ;  /* 0x00000000ff037431 */ /* 0x000fe200000001ff */
[----:B------:R-:W-:-:S11]  /*08e0*/  MOV R7, R8 ;  /* 0x0000000800077202 */ /* 0x000fd60000000f00 */
[----:B------:R-:W-:-:S05]  /*08f0*/  @P1 FADD R9, R0, -R11 ;  /* 0x8000000b00091221 */ /* 0x000fca0000000000 */
[----:B------:R-:W-:-:S04]  /*0900*/  @P1 FSETP.GT.AND P0, PT, R9, R40, PT ;  /* 0x000000280900120b */ /* 0x000fc80003f04000 */
[C---:B------:R-:W-:Y:S02]  /*0910*/  @P1 FSEL R3, R2.reuse, R9, P0 ;  /* 0x0000000902031208 */ /* 0x040fe40000000000 */
[----:B------:R-:W-:-:S07]  /*0920*/  @P1 FSEL R2, R2, R40, P0 ;  /* 0x0000002802021208 */ /* 0x000fce0000000000 */
.L_x_4:
[----:B------:R-:W-:Y:S05]  /*0930*/  BSYNC.RECONVERGENT B0 ;  /* 0x0000000000007941 */ /* 0x000fea0003800200 */
.L_x_2:
[----:B------:R-:W0:Y:S01]  /*0940*/  MUFU.RCP R9, R2 ;  /* 0x0000000200097308 */ /* 0x000e220000001000 */
[----:B------:R-:W-:Y:S01]  /*0950*/  BSSY.RECONVERGENT B2, `(.L_x_5) ;  /* 0x000000d000027945 */ /* 0x000fe20003800200 */
[----:B------:R-:W-:-:S06]  /*0960*/  FSETP.GEU.AND P5, PT, |R3|, 9.9999999600419720025e-13, PT ;  /* 0x2b8cbccc0300780b */ /* 0x000fcc0003fae200 */
[----:B------:R-:W1:Y:S01]  /*0970*/  FCHK P0, R3, R2 ;  /* 0x0000000203007302 */ /* 0x000e620000000000 */
[----:B0-----:R-:W-:-:S04]  /*0980*/  FFMA R0, R9, -R2, 1 ;  /* 0x3f80000009007423 */ /* 0x001fc80000000802 */
[----:B------:R-:W-:-:S04]  /*0990*/  FFMA R0, R9, R0, R9 ;  /* 0x0000000009007223 */ /* 0x000fc80000000009 */
[----:B------:R-:W-:-:S04]  /*09a0*/  FFMA R4, R0, R3, RZ ;  /* 0x0000000300047223 */ /* 0x000fc800000000ff */
[----:B------:R-:W-:-:S04]  /*09b0*/  FFMA R9, R4, -R2, R3 ;  /* 0x8000000204097223 */ /* 0x000fc80000000003 */
[----:B------:R-:W-:Y:S01]  /*09c0*/  FFMA R4, R0, R9, R4 ;  /* 0x0000000900047223 */ /* 0x000fe20000000004 */
[----:B-1----:R-:W-:Y:S06]  /*09d0*/  @!P0 BRA `(.L_x_6) ;  /* 0x0000000000108947 */ /* 0x002fec0003800000 */
[----:B------:R-:W-:Y:S02]  /*09e0*/  MOV R0, R2 ;  /* 0x0000000200007202 */ /* 0x000fe40000000f00 */
[----:B------:R-:W-:-:S07]  /*09f0*/  MOV R38, 0xa10 ;  /* 0x00000a1000267802 */ /* 0x000fce0000000f00 */
[----:B------:R-:W-:Y:S05]  /*0a00*/  CALL.REL.NOINC `($__internal_1_$__cuda_sm3x_div_rn_noftz_f32_slowpath) ;  /* 0x0000004000187944 */ /* 0x000fea0003c00000 */
[----:B------:R-:W-:-:S07]  /*0a10*/  MOV R4, R0 ;  /* 0x0000000000047202 */ /* 0x000fce0000000f00 */
.L_x_6:
[----:B------:R-:W-:Y:S05]  /*0a20*/  BSYNC.RECONVERGENT B2 ;  /* 0x0000000000027941 */ /* 0x000fea0003800200 */
.L_x_5:
[----:B------:R-:W0:Y:S01]  /*0a30*/  MUFU.RCP R3, R8 ;  /* 0x0000000800037308 */ /* 0x000e220000001000 */
[----:B------:R-:W-:Y:S01]  /*0a40*/  BSSY.RECONVERGENT B2, `(.L_x_7) ;  /* 0x000000e000027945 */ /* 0x000fe20003800200 */
[----:B------:R-:W-:Y:S02]  /*0a50*/  FSETP.GEU.AND P3, PT, |R7|, 9.9999999600419720025e-13, PT ;  /* 0x2b8cbccc0700780b */ /* 0x000fe40003f6e200 */
[----:B------:R-:W-:-:S04]  /*0a60*/  FSEL R4, R4, RZ, P5 ;  /* 0x000000ff04047208 */ /* 0x000fc80002800000 */
        /* <DEDUP_REMOVED lines=8> */
[----:B------:R-:W-:Y:S02]  /*0af0*/  MOV R0, R8 ;  /* 0x0000000800007202 */ /* 0x000fe40000000f00 */
[----:B------:R-:W-:-:S07]  /*0b00*/  MOV R38, 0xb20 ;  /* 0x00000b2000267802 */ /* 0x000fce0000000f00 */
[----:B------:R-:W-:Y:S05]  /*0b10*/  CALL.REL.NOINC `($__internal_1_$__cuda_sm3x_div_rn_noftz_f32_slowpath) ;  /* 0x0000003c00d47944 */ /* 0x000fea0003c00000 */
.L_x_8:
[----:B------:R-:W-:Y:S05]  /*0b20*/  BSYNC.RECONVERGENT B2 ;  /* 0x0000000000027941 */ /* 0x000fea0003800200 */
.L_x_7:
[----:B------:R-:W-:Y:S01]  /*0b30*/  FSEL R0, R0, RZ, P3 ;  /* 0x000000ff00007208 */ /* 0x000fe20001800000 */
[-C--:B------:R-:W-:Y:S01]  /*0b40*/  FFMA R3, R18, R4.reuse, R31 ;  /* 0x0000000412037223 */ /* 0x080fe2000000001f */
[-C--:B------:R-:W-:Y:S01]  /*0b50*/  FFMA R2, R17, R4.reuse, R36 ;  /* 0x0000000411027223 */ /* 0x080fe20000000024 */
[----:B------:R-:W-:Y:S01]  /*0b60*/  FFMA R4, R16, R4, R23 ;  /* 0x0000000410047223 */ /* 0x000fe20000000017 */
[----:B------:R-:W-:Y:S01]  /*0b70*/  BSSY.RECONVERGENT B0, `(.L_x_9) ;  /* 0x0000016000007945 */ /* 0x000fe20003800200 */
[-C--:B------:R-:W-:Y:S01]  /*0b80*/  FFMA R6, R6, R0.reuse, R27 ;  /* 0x0000000006067223 */ /* 0x080fe2000000001b */
[----:B------:R-:W-:-:S03]  /*0b90*/  FFMA R5, R5, R0, R32 ;  /* 0x0000000005057223 */ /* 0x000fc60000000020 */
[----:B------:R-:W-:Y:S01]  /*0ba0*/  FADD R6, R3, -R6 ;  /* 0x8000000603067221 */ /* 0x000fe20000000000 */
[----:B------:R-:W-:Y:S01]  /*0bb0*/  FADD R2, R2, -R5 ;  /* 0x8000000502027221 */ /* 0x000fe20000000000 */
[----:B------:R-:W-:Y:S02]  /*0bc0*/  FFMA R3, R15, R0, R22 ;  /* 0x000000000f037223 */ /* 0x000fe40000000016 */
[----:B------:R-:W-:Y:S02]  /*0bd0*/  FMUL R5, R6, R6 ;  /* 0x0000000606057220 */ /* 0x000fe40000400000 */
[----:B------:R-:W-:Y:S02]  /*0be0*/  FADD R4, R4, -R3 ;  /* 0x8000000304047221 */ /* 0x000fe40000000000 */
[----:B------:R-:W-:-:S04]  /*0bf0*/  FFMA R5, R2, R2, R5 ;  /* 0x0000000202057223 */ /* 0x000fc80000000005 */
[----:B------:R-:W-:-:S04]  /*0c00*/  FFMA R0, R4, R4, R5 ;  /* 0x0000000404007223 */ /* 0x000fc80000000005 */
[----:B------:R0:W1:Y:S01]  /*0c10*/  MUFU.RSQ R3, R0 ;  /* 0x0000000000037308 */ /* 0x0000620000001400 */
[----:B------:R-:W-:-:S04]  /*0c20*/  IADD3 R2, PT, PT, R0, -0xd000000, RZ ;  /* 0xf300000000027810 */ /* 0x000fc80007ffe0ff */
[----:B------:R-:W-:-:S13]  /*0c30*/  ISETP.GT.U32.AND P0, PT, R2, 0x727fffff, PT ;  /* 0x727fffff0200780c */ /* 0x000fda0003f04070 */
[----:B01----:R-:W-:Y:S05]  /*0c40*/  @!P0 BRA `(.L_x_10) ;  /* 0x0000000000108947 */ /* 0x003fea0003800000 */
[----:B------:R-:W-:Y:S02]  /*0c50*/  MOV R2, R0 ;  /* 0x0000000000027202 */ /* 0x000fe40000000f00 */
[----:B------:R-:W-:-:S07]  /*0c60*/  MOV R0, 0xc80 ;  /* 0x00000c8000007802 */ /* 0x000fce0000000f00 */
[----:B------:R-:W-:Y:S05]  /*0c70*/  CALL.REL.NOINC `($__internal_0_$__cuda_sm20_sqrt_rn_f32_slowpath) ;  /* 0x0000003c00247944 */ /* 0x000fea0003c00000 */
[----:B------:R-:W-:Y:S05]  /*0c80*/  BRA `(.L_x_11) ;  /* 0x0000000000107947 */ /* 0x000fea0003800000 */
.L_x_10:
[----:B------:R-:W-:Y:S01]  /*0c90*/  FMUL.FTZ R41, R0, R3 ;  /* 0x0000000300297220 */ /* 0x000fe20000410000 */
[----:B------:R-:W-:-:S03]  /*0ca0*/  FMUL.FTZ R2, R3, 0.5 ;  /* 0x3f00000003027820 */ /* 0x000fc60000410000 */
[----:B------:R-:W-:-:S04]  /*0cb0*/  FFMA R0, -R41, R41, R0 ;  /* 0x0000002929007223 */ /* 0x000fc80000000100 */
[----:B------:R-:W-:-:S07]  /*0cc0*/  FFMA R41, R0, R2, R41 ;  /* 0x0000000200297223 */ /* 0x000fce0000000029 */
.L_x_11:
[----:B------:R-:W-:Y:S05]  /*0cd0*/  BSYNC.RECONVERGENT B0 ;  /* 0x0000000000007941 */ /* 0x000fea0003800200 */
.L_x_9:
[----:B------:R-:W-:Y:S01]  /*0ce0*/  FADD R13, -R26, R25 ;  /* 0x000000191a0d7221 */ /* 0x000fe20000000100 */
[----:B------:R-:W-:Y:S01]  /*0cf0*/  FADD R12, -R33, R30 ;  /* 0x0000001e210c7221 */ /* 0x000fe20000000100 */
[----:B------:R-:W-:Y:S01]  /*0d00*/  FADD R3, -R20, R19 ;  /* 0x0000001314037221 */ /* 0x000fe20000000100 */
[----:B------:R-:W-:Y:S01]  /*0d10*/  FADD R4, R36, -R33 ;  /* 0x8000002124047221 */ /* 0x000fe20000000000 */
[-C--:B------:R-:W-:Y:S01]  /*0d20*/  FMUL R0, R18, R13.reuse ;  /* 0x0000000d12007220 */ /* 0x080fe20000400000 */
[----:B------:R-:W-:Y:S01]  /*0d30*/  FMUL R7, R13, R13 ;  /* 0x0000000d0d077220 */ /* 0x000fe20000400000 */
[----:B------:R-:W-:Y:S02]  /*0d40*/  BSSY.RECONVERGENT B0, `(.L_x_12) ;  /* 0x0000020000007945 */ /* 0x000fe40003800200 */
[-C--:B------:R-:W-:Y:S01]  /*0d50*/  FFMA R5, R17, R12.reuse, R0 ;  /* 0x0000000c11057223 */ /* 0x080fe20000000000 */
[----:B------:R-:W-:-:S03]  /*0d60*/  FFMA R2, R12, R12, R7 ;  /* 0x0000000c0c027223 */ /* 0x000fc60000000007 */
[-C--:B------:R-:W-:Y:S01]  /*0d70*/  FFMA R0, R16, R3.reuse, R5 ;  /* 0x0000000310007223 */ /* 0x080fe20000000005 */
[----:B------:R-:W-:Y:S01]  /*0d80*/  FFMA R7, R3, R3, R2 ;  /* 0x0000000303077223 */ /* 0x000fe20000000002 */
[----:B------:R-:W-:Y:S02]  /*0d90*/  FADD R5, R31, -R26 ;  /* 0x8000001a1f057221 */ /* 0x000fe40000000000 */
[----:B------:R-:W-:Y:S02]  /*0da0*/  FMUL R11, R0, R0 ;  /* 0x00000000000b7220 */ /* 0x000fe40000400000 */
[-C--:B------:R-:W-:Y:S01]  /*0db0*/  FMUL R9, R13, R5.reuse ;  /* 0x000000050d097220 */ /* 0x080fe20000400000 */
[----:B------:R-:W-:Y:S01]  /*0dc0*/  FMUL R6, R18, R5 ;  /* 0x0000000512067220 */ /* 0x000fe20000400000 */
[----:B------:R-:W-:Y:S01]  /*0dd0*/  FFMA R2, R40, R7, -R11 ;  /* 0x0000000728027223 */ /* 0x000fe2000000080b */
[----:B------:R-:W-:Y:S01]  /*0de0*/  FADD R5, R23, -R20 ;  /* 0x8000001417057221 */ /* 0x000fe20000000000 */
[-C--:B------:R-:W-:Y:S01]  /*0df0*/  FFMA R8, R12, R4.reuse, R9 ;  /* 0x000000040c087223 */ /* 0x080fe20000000009 */
[----:B------:R-:W-:Y:S01]  /*0e00*/  FFMA R9, R17, R4, R6 ;  /* 0x0000000411097223 */ /* 0x000fe20000000006 */
[----:B------:R-:W-:Y:S01]  /*0e10*/  HFMA2 R4, -RZ, RZ, 1.875, 0 ;  /* 0x3f800000ff047431 */ /* 0x000fe200000001ff */
[----:B------:R-:W-:Y:S01]  /*0e20*/  FSETP.GEU.AND P0, PT, R2, 9.9999999600419720025e-13, PT ;  /* 0x2b8cbccc0200780b */ /* 0x000fe20003f0e000 */
[-C--:B------:R-:W-:Y:S01]  /*0e30*/  FFMA R6, R3, R5.reuse, R8 ;  /* 0x0000000503067223 */ /* 0x080fe20000000008 */
[----:B------:R-:W-:Y:S01]  /*0e40*/  FFMA R9, R16, R5, R9 ;  /* 0x0000000510097223 */ /* 0x000fe20000000009 */
[----:B------:R-:W-:-:S02]  /*0e50*/  MOV R3, RZ ;  /* 0x000000ff00037202 */ /* 0x000fc40000000f00 */
[----:B------:R-:W-:-:S08]  /*0e60*/  MOV R11, R7 ;  /* 0x00000007000b7202 */ /* 0x000fd00000000f00 */
        /* <DEDUP_REMOVED lines=13> */
.L_x_13:
[----:B------:R-:W-:Y:S05]  /*0f40*/  BSYNC.RECONVERGENT B0 ;  /* 0x0000000000007941 */ /* 0x000fea0003800200 */
.L_x_12:
        /* <DEDUP_REMOVED lines=11> */
.L_x_15:
        /* <DEDUP_REMOVED lines=9> */
.L_x_16:
[----:B------:R-:W-:Y:S05]  /*1090*/  BSYNC.RECONVERGENT B0 ;  /* 0x0000000000007941 */ /* 0x000fea0003800200 */
.L_x_14:
        /* <DEDUP_REMOVED lines=9> */
[----:B------:R-:W-:Y:S01]  /*1130*/  FMNMX R5, R41, 3.40282346638528859812e+38, PT ;  /* 0x7f7fffff29057809 */ /* 0x000fe20003800000 */
[----:B-1----:R-:W-:Y:S06]  /*1140*/  @!P0 BRA `(.L_x_18) ;  /* 0x00000000000c8947 */ /* 0x002fec0003800000 */
[----:B------:R-:W-:Y:S02]  /*1150*/  MOV R0, R4 ;  /* 0x0000000400007202 */ /* 0x000fe40000000f00 */
[----:B------:R-:W-:-:S07]  /*1160*/  MOV R38, 0x1180 ;  /* 0x0000118000267802 */ /* 0x000fce0000000f00 */
[----:B------:R-:W-:Y:S05]  /*1170*/  CALL.REL.NOINC `($__internal_1_$__cuda_sm3x_div_rn_noftz_f32_slowpath) ;  /* 0x00000038003c7944 */ /* 0x000fea0003c00000 */
.L_x_18:
[----:B------:R-:W-:Y:S05]  /*1180*/  BSYNC.RECONVERGENT B2 ;  /* 0x0000000000027941 */ /* 0x000fea0003800200 */
.L_x_17:
        /* <DEDUP_REMOVED lines=9> */
[----:B------:R-:W-:Y:S01]  /*1220*/  FSEL R4, R0, RZ, P5 ;  /* 0x000000ff00047208 */ /* 0x000fe20002800000 */
[----:B-1----:R-:W-:Y:S06]  /*1230*/  @!P0 BRA `(.L_x_20) ;  /* 0x0000000000148947 */ /* 0x002fec0003800000 */
[----:B------:R-:W-:Y:S02]  /*1240*/  MOV R3, R6 ;  /* 0x0000000600037202 */ /* 0x000fe40000000f00 */
[----:B------:R-:W-:Y:S02]  /*1250*/  MOV R0, R7 ;  /* 0x0000000700007202 */ /* 0x000fe40000000f00 */
[----:B------:R-:W-:-:S07]  /*1260*/  MOV R38, 0x1280 ;  /* 0x0000128000267802 */ /* 0x000fce0000000f00 */
[----:B------:R-:W-:Y:S05]  /*1270*/  CALL.REL.NOINC `($__internal_1_$__cuda_sm3x_div_rn_noftz_f32_slowpath) ;  /* 0x0000003400fc7944 */ /* 0x000fea0003c00000 */
[----:B------:R-:W-:-:S07]  /*1280*/  MOV R2, R0 ;  /* 0x0000000000027202 */ /* 0x000fce0000000f00 */
.L_x_20:
[----:B------:R-:W-:Y:S05]  /*1290*/  BSYNC.RECONVERGENT B2 ;  /* 0x0000000000027941 */ /* 0x000fea0003800200 */
.L_x_19:
[----:B------:R-:W-:Y:S01]  /*12a0*/  FSEL R3, R2, RZ, P3 ;  /* 0x000000ff02037208 */ /* 0x000fe20001800000 */
[-C--:B------:R-:W-:Y:S01]  /*12b0*/  FFMA R2, R18, R4.reuse, R31 ;  /* 0x0000000412027223 */ /* 0x080fe2000000001f */
[-C--:B------:R-:W-:Y:S01]  /*12c0*/  FFMA R0, R17, R4.reuse, R36 ;  /* 0x0000000411007223 */ /* 0x080fe20000000024 */
[----:B------:R-:W-:Y:S01]  /*12d0*/  FADD R37, -R20, R19 ;  /* 0x0000001314257221 */ /* 0x000fe20000000100 */
[----:B------:R-:W-:Y:S01]  /*12e0*/  FFMA R4, R16, R4, R23 ;  /* 0x0000000410047223 */ /* 0x000fe20000000017 */
[-C--:B------:R-:W-:Y:S01]  /*12f0*/  FFMA R9, R13, R3.reuse, R26 ;  /* 0x000000030d097223 */ /* 0x080fe2000000001a */
[-C--:B------:R-:W-:Y:S01]  /*1300*/  FFMA R7, R12, R3.reuse, R33 ;  /* 0x000000030c077223 */ /* 0x080fe20000000021 */
[----:B------:R-:W-:Y:S01]  /*1310*/  FFMA R3, R37, R3, R20 ;  /* 0x0000000325037223 */ /* 0x000fe20000000014 */
[----:B------:R-:W-:Y:S01]  /*1320*/  BSSY.RECONVERGENT B0, `(.L_x_21) ;  /* 0x0000013000007945 */ /* 0x000fe20003800200 */
[----:B------:R-:W-:Y:S01]  /*1330*/  FADD R2, R2, -R9 ;  /* 0x8000000902027221 */ /* 0x000fe20000000000 */
[----:B------:R-:W-:Y:S01]  /*1340*/  FADD R0, R0, -R7 ;  /* 0x8000000700007221 */ /* 0x000fe20000000000 */
[----:B------:R-:W-:-:S02]  /*1350*/  FADD R4, R4, -R3 ;  /* 0x8000000304047221 */ /* 0x000fc40000000000 */
[----:B------:R-:W-:-:S04]  /*1360*/  FMUL R7, R2, R2 ;  /* 0x0000000202077220 */ /* 0x000fc80000400000 */
        /* <DEDUP_REMOVED lines=10> */
.L_x_22:
[----:B------:R-:W-:Y:S01]  /*1410*/  FMUL.FTZ R41, R0, R3 ;  /* 0x0000000300297220 */ /* 0x000fe20000410000 */
[----:B------:R-:W-:-:S03]  /*1420*/  FMUL.FTZ R2, R3, 0.5 ;  /* 0x3f00000003027820 */ /* 0x000fc60000410000 */
[----:B------:R-:W-:-:S04]  /*1430*/  FFMA R0, -R41, R41, R0 ;  /* 0x0000002929007223 */ /* 0x000fc80000000100 */
[----:B------:R-:W-:-:S07]  /*1440*/  FFMA R41, R0, R2, R41 ;  /* 0x0000000200297223 */ /* 0x000fce0000000029 */
.L_x_23:
[----:B------:R-:W-:Y:S05]  /*1450*/  BSYNC.RECONVERGENT B0 ;  /* 0x0000000000007941 */ /* 0x000fea0003800200 */
.L_x_21:
[----:B------:R-:W-:Y:S01]  /*1460*/  FADD R10, R27, -R25 ;  /* 0x800000191b0a7221 */ /* 0x000fe20000000000 */
[----:B------:R-:W-:Y:S01]  /*1470*/  FADD R9, R32, -R30 ;  /* 0x8000001e20097221 */ /* 0x000fe20000000000 */
[----:B------:R-:W-:Y:S01]  /*1480*/  FADD R8, R22, -R19 ;  /* 0x8000001316087221 */ /* 0x000fe20000000000 */
[----:B------:R-:W-:Y:S01]  /*1490*/  FADD R37, R31, -R25 ;  /* 0x800000191f257221 */ /* 0x000fe20000000000 */
[-C--:B------:R-:W-:Y:S01]  /*14a0*/  FMUL R0, R18, R10.reuse ;  /* 0x0000000a12007220 */ /* 0x080fe20000400000 */
[----:B------:R-:W-:Y:S01]  /*14b0*/  FMUL R2, R10, R10 ;  /* 0x0000000a0a027220 */ /* 0x000fe20000400000 */
[----:B------:R-:W-:Y:S01]  /*14c0*/  FADD R39, R23, -R19 ;  /* 0x8000001317277221 */ /* 0x000fe20000000000 */
[----:B------:R-:W-:Y:S01]  /*14d0*/  FMUL R4, R18, R37 ;  /* 0x0000002512047220 */ /* 0x000fe20000400000 */
[-C--:B------:R-:W-:Y:S01]  /*14e0*/  FFMA R3, R17, R9.reuse, R0 ;  /* 0x0000000911037223 */ /* 0x080fe20000000000 */
[----:B------:R-:W-:Y:S01]  /*14f0*/  FFMA R7, R9, R9, R2 ;  /* 0x0000000909077223 */ /* 0x000fe20000000002 */
[----:B------:R-:W-:Y:S01]  /*1500*/  FADD R2, R36, -R30 ;  /* 0x8000001e24027221 */ /* 0x000fe20000000000 */
[----:B------:R-:W-:Y:S01]  /*1510*/  FMUL R6, R10, R37 ;  /* 0x000000250a067220 */ /* 0x000fe20000400000 */
[-C--:B------:R-:W-:Y:S01]  /*1520*/  FFMA R0, R16, R8.reuse, R3 ;  /* 0x0000000810007223 */ /* 0x080fe20000000003 */
[----:B------:R-:W-:Y:S01]  /*1530*/  FFMA R7, R8, R8, R7 ;  /* 0x0000000808077223 */ /* 0x000fe20000000007 */
[-C--:B------:R-:W-:Y:S01]  /*1540*/  FFMA R37, R17, R2.reuse, R4 ;  /* 0x0000000211257223 */ /* 0x080fe20000000004 */
[----:B------:R-:W-:Y:S01]  /*1550*/  FFMA R43, R9, R2, R6 ;  /* 0x00000002092b7223 */ /* 0x000fe20000000006 */
[----:B------:R-:W-:Y:S01]  /*1560*/  FMUL R3, R0, R0 ;  /* 0x0000000000037220 */ /* 0x000fe20000400000 */
[----:B------:R-:W-:Y:S01]  /*1570*/  BSSY.RECONVERGENT B0, `(.L_x_24) ;  /* 0x0000015000007945 */ /* 0x000fe20003800200 */
[----:B------:R-:W-:-:S02]  /*1580*/  HFMA2 R2, -RZ, RZ, 1.875, 0 ;  /* 0x3f800000ff027431 */ /* 0x000fc400000001ff */
[----:B------:R-:W-:Y:S01]  /*1590*/  FFMA R37, R16, R39, R37 ;  /* 0x0000002710257223 */ /* 0x000fe20000000025 */
[----:B------:R-:W-:Y:S01]  /*15a0*/  FFMA R3, R40, R7, -R3 ;  /* 0x0000000728037223 */ /* 0x000fe20000000803 */
[----:B------:R-:W-:Y:S01]  /*15b0*/  FFMA R4, R8, R39, R43 ;  /* 0x0000002708047223 */ /* 0x000fe2000000002b */
[----:B------:R-:W-:Y:S02]  /*15c0*/  MOV R39, RZ ;  /* 0x000000ff00277202 */ /* 0x000fe40000000f00 */
[----:B------:R-:W-:Y:S02]  /*15d0*/  MOV R6, R7 ;  /* 0x0000000700067202 */ /* 0x000fe40000000f00 */
[----:B------:R-:W-:-:S13]  /*15e0*/  FSETP.GEU.AND P0, PT, R3, 9.9999999600419720025e-13, PT ;  /* 0x2b8cbccc0300780b */ /* 0x000fda0003f0e000 */
[----:B------:R-:W-:Y:S05]  /*15f0*/  @!P0 BRA `(.L_x_25) ;  /* 0x0000000000308947 */ /* 0x000fea0003800000 */
[----:B------:R-:W-:-:S04]  /*1600*/  FMUL R43, R37, R6 ;  /* 0x00000006252b7220 */ /* 0x000fc80000400000 */
[----:B------:R-:W-:-:S05]  /*1610*/  FFMA R2, R0, R4, -R43 ;  /* 0x0000000400027223 */ /* 0x000fca000000082b */
[----:B------:R-:W-:-:S04]  /*1620*/  FSETP.GEU.AND P1, PT, R2, RZ, PT ;  /* 0x000000ff0200720b */ /* 0x000fc80003f2e000 */
[----:B------:R-:W-:-:S09]  /*1630*/  FSETP.GT.OR P0, PT, R2, R3, !P1 ;  /* 0x000000030200720b */ /* 0x000fd20004f04400 */
[C---:B------:R-:W-:Y:S01]  /*1640*/  @P1 FMUL R43, R0.reuse, R37 ;  /* 0x00000025002b1220 */ /* 0x040fe20000400000 */
[----:B------:R-:W-:-:S03]  /*1650*/  @P1 FADD R38, R0, R4 ;  /* 0x0000000400261221 */ /* 0x000fc60000000000 */
[----:B------:R-:W-:Y:S01]  /*1660*/  @!P0 FFMA R38, R40, R4, -R43 ;  /* 0x0000000428268223 */ /* 0x000fe2000000082b */
[----:B------:R-:W-:-:S04]  /*1670*/  @P1 FSETP.GT.AND P0, PT, R2, R3, PT ;  /* 0x000000030200120b */ /* 0x000fc80003f04000 */
[----:B------:R-:W-:Y:S02]  /*1680*/  @P1 FSEL R39, R3, R2, P0 ;  /* 0x0000000203271208 */ /* 0x000fe40000000000 */
[----:B------:R-:W-:Y:S02]  /*1690*/  @P1 MOV R4, R38 ;  /* 0x0000002600041202 */ /* 0x000fe40000000f00 */
[-C--:B------:R-:W-:Y:S02]  /*16a0*/  @P1 FSEL R7, R6, R3.reuse, P0 ;  /* 0x0000000306071208 */ /* 0x080fe40000000000 */
[----:B------:R-:W-:-:S07]  /*16b0*/  MOV R2, R3 ;  /* 0x0000000300027202 */ /* 0x000fce0000000f00 */
.L_x_25:
[----:B------:R-:W-:Y:S05]  /*16c0*/  BSYNC.RECONVERGENT B0 ;  /* 0x0000000000007941 */ /* 0x000fea0003800200 */
.L_x_24:
[----:B------:R-:W-:Y:S01]  /*16d0*/  FSETP.GEU.AND P1, PT, R4, RZ, PT ;  /* 0x000000ff0400720b */ /* 0x000fe20003f2e000 */
[----:B------:R-:W-:Y:S01]  /*16e0*/  BSSY.RECONVERGENT B0, `(.L_x_26) ;  /* 0x0000015000007945 */ /* 0x000fe20003800200 */
[----:B------:R-:W-:-:S04]  /*16f0*/  FSETP.GEU.AND P0, PT, R41, R5, PT ;  /* 0x000000052900720b */ /* 0x000fc80003f0e000 */
[----:B------:R-:W-:-:S07]  /*1700*/  FSEL R5, R41, R5, !P0 ;  /* 0x0000000529057208 */ /* 0x000fce0004000000 */
        /* <DEDUP_REMOVED lines=9> */
.L_x_27:
        /* <DEDUP_REMOVED lines=9> */
.L_x_28:
[----:B------:R-:W-:Y:S05]  /*1830*/  BSYNC.RECONVERGENT B0 ;  /* 0x0000000000007941 */ /* 0x000fea0003800200 */
.L_x_26:
        /* <DEDUP_REMOVED lines=14> */
.L_x_30:
[----:B------:R-:W-:Y:S05]  /*1920*/  BSYNC.RECONVERGENT B2 ;  /* 0x0000000000027941 */ /* 0x000fea0003800200 */
.L_x_29:
        /* <DEDUP_REMOVED lines=15> */
[----:B------:R-:W-:-:S07]  /*1a20*/  MOV R2, R0 ;  /* 0x0000000000027202 */ /* 0x000fce0000000f00 */
.L_x_32:
[----:B------:R-:W-:Y:S05]  /*1a30*/  BSYNC.RECONVERGENT B2 ;  /* 0x0000000000027941 */ /* 0x000fea0003800200 */
.L_x_31:
        /* <DEDUP_REMOVED lines=22> */
.L_x_34:
[----:B------:R-:W-:Y:S01]  /*1ba0*/  FMUL.FTZ R41, R0, R3 ;  /* 0x0000000300297220 */ /* 0x000fe20000410000 */
[----:B------:R-:W-:-:S03]  /*1bb0*/  FMUL.FTZ R2, R3, 0.5 ;  /* 0x3f00000003027820 */ /* 0x000fc60000410000 */
[----:B------:R-:W-:-:S04]  /*1bc0*/  FFMA R0, -R41, R41, R0 ;  /* 0x0000002929007223 */ /* 0x000fc80000000100 */
[----:B------:R-:W-:-:S07]  /*1bd0*/  FFMA R41, R0, R2, R41 ;  /* 0x0000000200297223 */ /* 0x000fce0000000029 */
.L_x_35:
[----:B------:R-:W-:Y:S05]  /*1be0*/  BSYNC.RECONVERGENT B0 ;  /* 0x0000000000007941 */ /* 0x000fea0003800200 */
.L_x_33:
[----:B------:R-:W-:Y:S01]  /*1bf0*/  FADD R16, -R29, R28 ;  /* 0x0000001c1d107221 */ /* 0x000fe20000000100 */
[----:B------:R-:W-:Y:S01]  /*1c00*/  FADD R39, -R27, R26 ;  /* 0x0000001a1b277221 */ /* 0x000fe20000000100 */
[----:B------:R-:W-:Y:S01]  /*1c10*/  FADD R4, -R34, R35 ;  /* 0x0000002322047221 */ /* 0x000fe20000000100 */
[----:B------:R-:W-:Y:S01]  /*1c20*/  FADD R3, -R32, R33 ;  /* 0x0000002120037221 */ /* 0x000fe20000000100 */
[----:B------:R-:W-:Y:S01]  /*1c30*/  FADD R2, -R24, R21 ;  /* 0x0000001518027221 */ /* 0x000fe20000000100 */
[C---:B------:R-:W-:Y:S01]  /*1c40*/  FMUL R17, R16.reuse, R39 ;  /* 0x0000002710117220 */ /* 0x040fe20000400000 */
[----:B------:R-:W-:Y:S01]  /*1c50*/  FMUL R7, R16, R16 ;  /* 0x0000001010077220 */ /* 0x000fe20000400000 */
[----:B------:R-:W-:Y:S01]  /*1c60*/  FADD R18, R34, -R32 ;  /* 0x8000002022127221 */ /* 0x000fe20000000000 */
[----:B------:R-:W-:Y:S01]  /*1c70*/  BSSY.RECONVERGENT B0, `(.L_x_36) ;  /* 0x0000021000007945 */ /* 0x000fe20003800200 */
[C---:B------:R-:W-:Y:S01]  /*1c80*/  FFMA R0, R4.reuse, R3, R17 ;  /* 0x0000000304007223 */ /* 0x040fe20000000011 */
[----:B------:R-:W-:Y:S01]  /*1c90*/  FFMA R7, R4, R4, R7 ;  /* 0x0000000404077223 */ /* 0x000fe20000000007 */
[----:B------:R-:W-:Y:S01]  /*1ca0*/  FADD R17, R29, -R27 ;  /* 0x8000001b1d117221 */ /* 0x000fe20000000000 */
[----:B------:R-:W-:Y:S01]  /*1cb0*/  FSETP.GEU.AND P1, PT, R41, R5, PT ;  /* 0x000000052900720b */ /* 0x000fe20003f2e000 */
[-C--:B------:R-:W-:Y:S01]  /*1cc0*/  FFMA R0, R15, R2.reuse, R0 ;  /* 0x000000020f007223 */ /* 0x080fe20000000000 */
[----:B------:R-:W-:Y:S01]  /*1cd0*/  FFMA R7, R2, R2, R7 ;  /* 0x0000000202077223 */ /* 0x000fe20000000007 */
[----:B------:R-:W-:Y:S01]  /*1ce0*/  FMUL R37, R16, R17 ;  /* 0x0000001110257220 */ /* 0x000fe20000400000 */
[----:B------:R-:W-:Y:S01]  /*1cf0*/  FMUL R39, R17, R39 ;  /* 0x0000002711277220 */ /* 0x000fe20000400000 */
[----:B------:R-:W-:Y:S01]  /*1d00*/  FMUL R43, R0, R0 ;  /* 0x00000000002b7220 */ /* 0x000fe20000400000 */
[----:B------:R-:W-:Y:S01]  /*1d10*/  MOV R16, R14 ;  /* 0x0000000e00107202 */ /* 0x000fe20000000f00 */
[----:B------:R-:W-:Y:S01]  /*1d20*/  FFMA R37, R4, R18, R37 ;  /* 0x0000001204257223 */ /* 0x000fe20000000025 */
[----:B------:R-:W-:Y:S01]  /*1d30*/  FFMA R18, R18, R3, R39 ;  /* 0x0000000312127223 */ /* 0x000fe20000000027 */
[----:B------:R-:W-:Y:S01]  /*1d40*/  FFMA R17, R14, R7, -R43 ;  /* 0x000000070e117223 */ /* 0x000fe2000000082b */
[----:B------:R-:W-:-:S04]  /*1d50*/  FADD R3, R24, -R22 ;  /* 0x8000001618037221 */ /* 0x000fc80000000000 */
[----:B------:R-:W-:Y:S01]  /*1d60*/  FSETP.GEU.AND P0, PT, R17, 9.9999999600419720025e-13, PT ;  /* 0x2b8cbccc1100780b */ /* 0x000fe20003f0e000 */
[-C--:B------:R-:W-:Y:S01]  /*1d70*/  FFMA R43, R2, R3.reuse, R37 ;  /* 0x00000003022b7223 */ /* 0x080fe20000000025 */
[----:B------:R-:W-:Y:S02]  /*1d80*/  HFMA2 R2, -RZ, RZ, 1.875, 0 ;  /* 0x3f800000ff027431 */ /* 0x000fe400000001ff */
[----:B------:R-:W-:Y:S01]  /*1d90*/  FFMA R37, R15, R3, R18 ;  /* 0x000000030f257223 */ /* 0x000fe20000000012 */
[----:B------:R-:W-:-:S08]  /*1da0*/  MOV R3, RZ ;  /* 0x000000ff00037202 */ /* 0x000fd00000000f00 */
        /* <DEDUP_REMOVED lines=8> */
[----:B------:R-:W-:Y:S01]  /*1e30*/  @!P3 FFMA R18, R7, R37, -R2 ;  /* 0x000000250712b223 */ /* 0x000fe20000000802 */
[-C--:B------:R-:W-:Y:S02]  /*1e40*/  MOV R2, R17.reuse ;  /* 0x0000001100027202 */ /* 0x080fe40000000f00 */
[----:B------:R-:W-:Y:S02]  /*1e50*/  @P2 FSEL R3, R17, R4, P0 ;  /* 0x0000000411032208 */ /* 0x000fe40000000000 */
[----:B------:R-:W-:Y:S02]  /*1e60*/  @P2 FSEL R16, R14, R17, P0 ;  /* 0x000000110e102208 */ /* 0x000fe40000000000 */
[----:B------:R-:W-:-:S07]  /*1e70*/  @P2 MOV R37, R18 ;  /* 0x0000001200252202 */ /* 0x000fce0000000f00 */
.L_x_37:
[----:B------:R-:W-:Y:S05]  /*1e80*/  BSYNC.RECONVERGENT B0 ;  /* 0x0000000000007941 */ /* 0x000fea0003800200 */
.L_x_36:
[----:B------:R-:W-:Y:S01]  /*1e90*/  FSETP.GEU.AND P0, PT, R37, RZ, PT ;  /* 0x000000ff2500720b */ /* 0x000fe20003f0e000 */
[----:B------:R-:W-:Y:S01]  /*1ea0*/  BSSY.RECONVERGENT B0, `(.L_x_38) ;  /* 0x0000015000007945 */ /* 0x000fe20003800200 */
[----:B------:R-:W-:-:S11]  /*1eb0*/  FSEL R4, R41, R5, !P1 ;  /* 0x0000000529047208 */ /* 0x000fd60004800000 */
        /* <DEDUP_REMOVED lines=9> */
.L_x_39:
[----:B------:R-:W-:Y:S02]  /*1f50*/  FSETP.GT.AND P0, PT, R37, R16, PT ;  /* 0x000000102500720b */ /* 0x000fe40003f04000 */
[----:B------:R-:W-:-:S11]  /*1f60*/  MOV R17, R37 ;  /* 0x0000002500117202 */ /* 0x000fd60000000f00 */
        /* <DEDUP_REMOVED lines=8> */
.L_x_40:
[----:B------:R-:W-:Y:S05]  /*1ff0*/  BSYNC.RECONVERGENT B0 ;  /* 0x0000000000007941 */ /* 0x000fea0003800200 */
.L_x_38:
        /* <DEDUP_REMOVED lines=14> */
.L_x_42:
[----:B------:R-:W-:Y:S05]  /*20e0*/  BSYNC.RECONVERGENT B2 ;  /* 0x0000000000027941 */ /* 0x000fea0003800200 */
.L_x_41:
        /* <DEDUP_REMOVED lines=15> */
.L_x_44:
[----:B------:R-:W-:Y:S05]  /*21e0*/  BSYNC.RECONVERGENT B2 ;  /* 0x0000000000027941 */ /* 0x000fea0003800200 */
.L_x_43:
[----:B------:R-:W-:Y:S01]  /*21f0*/  FSEL R3, R0, RZ, P3 ;  /* 0x000000ff00037208 */ /* 0x000fe20001800000 */
[----:B------:R-:W-:Y:S01]  /*2200*/  FADD R0, -R27, R26 ;  /* 0x0000001a1b007221 */ /* 0x000fe20000000100 */
[----:B------:R-:W-:Y:S01]  /*2210*/  FADD R16, -R29, R28 ;  /* 0x0000001c1d107221 */ /* 0x000fe20000000100 */
[----:B------:R-:W-:Y:S01]  /*2220*/  FADD R37, -R32, R33 ;  /* 0x0000002120257221 */ /* 0x000fe20000000100 */
[----:B------:R-:W-:Y:S01]  /*2230*/  FADD R43, -R34, R35 ;  /* 0x00000023222b7221 */ /* 0x000fe20000000100 */
[----:B------:R-:W-:Y:S01]  /*2240*/  FFMA R39, R3, R0, R27 ;  /* 0x0000000003277223 */ /* 0x000fe2000000001b */
[----:B------:R-:W-:Y:S01]  /*2250*/  FFMA R2, R5, R16, R29 ;  /* 0x0000001005027223 */ /* 0x000fe2000000001d */
[----:B------:R-:W-:Y:S01]  /*2260*/  FFMA R37, R3, R37, R32 ;  /* 0x0000002503257223 */ /* 0x000fe20000000020 */
[----:B------:R-:W-:Y:S01]  /*2270*/  FFMA R0, R5, R43, R34 ;  /* 0x0000002b05007223 */ /* 0x000fe20000000022 */
[----:B------:R-:W-:Y:S01]  /*2280*/  FADD R17, -R24, R21 ;  /* 0x0000001518117221 */ /* 0x000fe20000000100 */
[----:B------:R-:W-:Y:S01]  /*2290*/  FADD R2, R2, -R39 ;  /* 0x8000002702027221 */ /* 0x000fe20000000000 */
[----:B------:R-:W-:Y:S01]  /*22a0*/  BSSY.RECONVERGENT B0, `(.L_x_45) ;  /* 0x0000014000007945 */ /* 0x000fe20003800200 */
[----:B------:R-:W-:Y:S01]  /*22b0*/  FADD R37, R0, -R37 ;  /* 0x8000002500257221 */ /* 0x000fe20000000000 */
[----:B------:R-:W-:Y:S01]  /*22c0*/  FFMA R0, R15, R3, R22 ;  /* 0x000000030f007223 */ /* 0x000fe20000000016 */
[----:B------:R-:W-:Y:S01]  /*22d0*/  FFMA R5, R5, R17, R24 ;  /* 0x0000001105057223 */ /* 0x000fe20000000018 */
[----:B------:R-:W-:-:S03]  /*22e0*/  FMUL R2, R2, R2 ;  /* 0x0000000202027220 */ /* 0x000fc60000400000 */
[----:B------:R-:W-:Y:S01]  /*22f0*/  FADD R5, R5, -R0 ;  /* 0x8000000005057221 */ /* 0x000fe20000000000 */
        /* <DEDUP_REMOVED lines=10> */
.L_x_46:
[----:B------:R-:W-:Y:S01]  /*23a0*/  FMUL.FTZ R41, R0, R3 ;  /* 0x0000000300297220 */ /* 0x000fe20000410000 */
[----:B------:R-:W-:-:S03]  /*23b0*/  FMUL.FTZ R2, R3, 0.5 ;  /* 0x3f00000003027820 */ /* 0x000fc60000410000 */
[----:B------:R-:W-:-:S04]  /*23c0*/  FFMA R0, -R41, R41, R0 ;  /* 0x0000002929007223 */ /* 0x000fc80000000100 */
[----:B------:R-:W-:-:S07]  /*23d0*/  FFMA R41, R0, R2, R41 ;  /* 0x0000000200297223 */ /* 0x000fce0000000029 */
.L_x_47:
[----:B------:R-:W-:Y:S05]  /*23e0*/  BSYNC.RECONVERGENT B0 ;  /* 0x0000000000007941 */ /* 0x000fea0003800200 */
.L_x_45:
[----:B------:R-:W-:Y:S01]  /*23f0*/  FMUL R3, R13, R16 ;  /* 0x000000100d037220 */ /* 0x000fe20000400000 */
[----:B------:R-:W-:Y:S01]  /*2400*/  FADD R2, -R20, R19 ;  /* 0x0000001314027221 */ /* 0x000fe20000000100 */
[----:B------:R-:W-:Y:S01]  /*2410*/  FADD R5, R29, -R26 ;  /* 0x8000001a1d057221 */ /* 0x000fe20000000000 */
[----:B------:R-:W-:Y:S01]  /*2420*/  BSSY.RECONVERGENT B0, `(.L_x_48) ;  /* 0x000001f000007945 */ /* 0x000fe20003800200 */
[----:B------:R-:W-:Y:S01]  /*2430*/  FFMA R3, R12, R43, R3 ;  /* 0x0000002b0c037223 */ /* 0x000fe20000000003 */
[----:B------:R-:W-:Y:S01]  /*2440*/  FSETP.GEU.AND P1, PT, R41, R4, PT ;  /* 0x000000042900720b */ /* 0x000fe20003f2e000 */
[-C--:B------:R-:W-:Y:S01]  /*2450*/  FMUL R18, R16, R5.reuse ;  /* 0x0000000510127220 */ /* 0x080fe20000400000 */
[----:B------:R-:W-:Y:S01]  /*2460*/  FMUL R5, R13, R5 ;  /* 0x000000050d057220 */ /* 0x000fe20000400000 */
[----:B------:R-:W-:Y:S01]  /*2470*/  FFMA R0, R2, R17, R3 ;  /* 0x0000001102007223 */ /* 0x000fe20000000003 */
[----:B------:R-:W-:-:S03]  /*2480*/  FADD R3, R34, -R33 ;  /* 0x8000002122037221 */ /* 0x000fc60000000000 */
[----:B------:R-:W-:Y:S01]  /*2490*/  FMUL R38, R0, R0 ;  /* 0x0000000000267220 */ /* 0x000fe20000400000 */
[-C--:B------:R-:W-:Y:S01]  /*24a0*/  FFMA R18, R43, R3.reuse, R18 ;  /* 0x000000032b127223 */ /* 0x080fe20000000012 */
[----:B------:R-:W-:Y:S01]  /*24b0*/  FFMA R37, R12, R3, R5 ;  /* 0x000000030c257223 */ /* 0x000fe20000000005 */
[----:B------:R-:W-:Y:S01]  /*24c0*/  FADD R3, R24, -R20 ;  /* 0x8000001418037221 */ /* 0x000fe20000000000 */
[----:B------:R-:W-:-:S03]  /*24d0*/  FFMA R16, R11, R7, -R38 ;  /* 0x000000070b107223 */ /* 0x000fc60000000826 */
[-C--:B------:R-:W-:Y:S01]  /*24e0*/  FFMA R37, R2, R3.reuse, R37 ;  /* 0x0000000302257223 */ /* 0x080fe20000000025 */
[----:B------:R-:W-:Y:S01]  /*24f0*/  HFMA2 R2, -RZ, RZ, 1.875, 0 ;  /* 0x3f800000ff027431 */ /* 0x000fe200000001ff */
[----:B------:R-:W-:Y:S01]  /*2500*/  FSETP.GEU.AND P0, PT, R16, 9.9999999600419720025e-13, PT ;  /* 0x2b8cbccc1000780b */ /* 0x000fe20003f0e000 */
[----:B------:R-:W-:Y:S01]  /*2510*/  FFMA R5, R17, R3, R18 ;  /* 0x0000000311057223 */ /* 0x000fe20000000012 */
[----:B------:R-:W-:Y:S02]  /*2520*/  MOV R3, RZ ;  /* 0x000000ff00037202 */ /* 0x000fe40000000f00 */
        /* <DEDUP_REMOVED lines=8> */
[-C--:B------:R-:W-:Y:S02]  /*25b0*/  @P2 FSETP.GT.AND P0, PT, R39, R16.reuse, PT ;  /* 0x000000102700220b */ /* 0x080fe40003f04000 */
[----:B------:R-:W-:Y:S01]  /*25c0*/  @!P3 FFMA R18, R7, R37, -R2 ;  /* 0x000000250712b223 */ /* 0x000fe20000000802 */
[-C--:B------:R-:W-:Y:S02]  /*25d0*/  MOV R2, R16.reuse ;  /* 0x0000001000027202 */ /* 0x080fe40000000f00 */
[----:B------:R-:W-:Y:S02]  /*25e0*/  @P2 FSEL R3, R16, R39, P0 ;  /* 0x0000002710032208 */ /* 0x000fe40000000000 */
[----:B------:R-:W-:Y:S02]  /*25f0*/  @P2 FSEL R17, R11, R16, P0 ;  /* 0x000000100b112208 */ /* 0x000fe40000000000 */
[----:B------:R-:W-:-:S07]  /*2600*/  @P2 MOV R37, R18 ;  /* 0x0000001200252202 */ /* 0x000fce0000000f00 */
.L_x_49:
[----:B------:R-:W-:Y:S05]  /*2610*/  BSYNC.RECONVERGENT B0 ;  /* 0x0000000000007941 */ /* 0x000fea0003800200 */
.L_x_48:
        /* <DEDUP_REMOVED lines=12> */
.L_x_51:
        /* <DEDUP_REMOVED lines=10> */
.L_x_52:
[----:B------:R-:W-:Y:S05]  /*2780*/  BSYNC.RECONVERGENT B0 ;  /* 0x0000000000007941 */ /* 0x000fea0003800200 */
.L_x_50:
        /* <DEDUP_REMOVED lines=13> */
.L_x_54:
[----:B------:R-:W-:Y:S05]  /*2860*/  BSYNC.RECONVERGENT B2 ;  /* 0x0000000000027941 */ /* 0x000fea0003800200 */
.L_x_53:
        /* <DEDUP_REMOVED lines=16> */
.L_x_56:
[----:B------:R-:W-:Y:S05]  /*2970*/  BSYNC.RECONVERGENT B2 ;  /* 0x0000000000027941 */ /* 0x000fea0003800200 */
.L_x_55:
[----:B------:R-:W-:Y:S01]  /*2980*/  FSEL R3, R2, RZ, P3 ;  /* 0x000000ff02037208 */ /* 0x000fe20001800000 */
[----:B------:R-:W-:Y:S01]  /*2990*/  FADD R16, -R29, R28 ;  /* 0x0000001c1d107221 */ /* 0x000fe20000000100 */
[----:B------:R-:W-:Y:S01]  /*29a0*/  FADD R43, -R34, R35 ;  /* 0x00000023222b7221 */ /* 0x000fe20000000100 */
[----:B------:R-:W-:Y:S01]  /*29b0*/  FADD R41, -R20, R19 ;  /* 0x0000001314297221 */ /* 0x000fe20000000100 */
[----:B------:R-:W-:Y:S01]  /*29c0*/  FADD R17, -R24, R21 ;  /* 0x0000001518117221 */ /* 0x000fe20000000100 */
[----:B------:R-:W-:Y:S01]  /*29d0*/  FFMA R39, R13, R3, R26 ;  /* 0x000000030d277223 */ /* 0x000fe2000000001a */
[C---:B------:R-:W-:Y:S01]  /*29e0*/  FFMA R2, R5.reuse, R16, R29 ;  /* 0x0000001005027223 */ /* 0x040fe2000000001d */
[C---:B------:R-:W-:Y:S01]  /*29f0*/  FFMA R0, R5.reuse, R43, R34 ;  /* 0x0000002b05007223 */ /* 0x040fe20000000022 */
[----:B------:R-:W-:Y:S01]  /*2a00*/  FFMA R37, R12, R3, R33 ;  /* 0x000000030c257223 */ /* 0x000fe20000000021 */
[----:B------:R-:W-:Y:S01]  /*2a10*/  FFMA R5, R5, R17, R24 ;  /* 0x0000001105057223 */ /* 0x000fe20000000018 */
[----:B------:R-:W-:Y:S01]  /*2a20*/  FADD R39, R2, -R39 ;  /* 0x8000002702277221 */ /* 0x000fe20000000000 */
[----:B------:R-:W-:Y:S01]  /*2a30*/  FFMA R2, R41, R3, R20 ;  /* 0x0000000329027223 */ /* 0x000fe20000000014 */
[----:B------:R-:W-:Y:S01]  /*2a40*/  FADD R0, R0, -R37 ;  /* 0x8000002500007221 */ /* 0x000fe20000000000 */
[----:B------:R-:W-:Y:S01]  /*2a50*/  BSSY.RECONVERGENT B0, `(.L_x_57) ;  /* 0x0000011000007945 */ /* 0x000fe20003800200 */
[----:B------:R-:W-:Y:S01]  /*2a60*/  FMUL R39, R39, R39 ;  /* 0x0000002727277220 */ /* 0x000fe20000400000 */
[----:B------:R-:W-:-:S03]  /*2a70*/  FADD R2, R5, -R2 ;  /* 0x8000000205027221 */ /* 0x000fc60000000000 */
        /* <DEDUP_REMOVED lines=10> */
.L_x_58:
[----:B------:R-:W-:Y:S01]  /*2b20*/  FMUL.FTZ R41, R0, R3 ;  /* 0x0000000300297220 */ /* 0x000fe20000410000 */
[----:B------:R-:W-:-:S03]  /*2b30*/  FMUL.FTZ R2, R3, 0.5 ;  /* 0x3f00000003027820 */ /* 0x000fc60000410000 */
[----:B------:R-:W-:-:S04]  /*2b40*/  FFMA R0, -R41, R41, R0 ;  /* 0x0000002929007223 */ /* 0x000fc80000000100 */
[----:B------:R-:W-:-:S07]  /*2b50*/  FFMA R41, R0, R2, R41 ;  /* 0x0000000200297223 */ /* 0x000fce0000000029 */
.L_x_59:
[----:B------:R-:W-:Y:S05]  /*2b60*/  BSYNC.RECONVERGENT B0 ;  /* 0x0000000000007941 */ /* 0x000fea0003800200 */
.L_x_57:
[----:B------:R-:W-:Y:S01]  /*2b70*/  FMUL R0, R10, R16 ;  /* 0x000000100a007220 */ /* 0x000fe20000400000 */
[----:B------:R-:W-:Y:S01]  /*2b80*/  FADD R2, R34, -R30 ;  /* 0x8000001e22027221 */ /* 0x000fe20000000000 */
[----:B------:R-:W-:Y:S01]  /*2b90*/  BSSY.RECONVERGENT B0, `(.L_x_60) ;  /* 0x000001f000007945 */ /* 0x000fe20003800200 */
[----:B------:R-:W-:Y:S01]  /*2ba0*/  FSETP.GEU.AND P1, PT, R41, R4, PT ;  /* 0x000000042900720b */ /* 0x000fe20003f2e000 */
[----:B------:R-:W-:-:S04]  /*2bb0*/  FFMA R3, R9, R43, R0 ;  /* 0x0000002b09037223 */ /* 0x000fc80000000000 */
[----:B------:R-:W-:Y:S01]  /*2bc0*/  FFMA R0, R8, R17, R3 ;  /* 0x0000001108007223 */ /* 0x000fe20000000003 */
[----:B------:R-:W-:-:S03]  /*2bd0*/  FADD R3, R29, -R25 ;  /* 0x800000191d037221 */ /* 0x000fc60000000000 */
[----:B------:R-:W-:Y:S01]  /*2be0*/  FMUL R5, R0, R0 ;  /* 0x0000000000057220 */ /* 0x000fe20000400000 */
[-C--:B------:R-:W-:Y:S01]  /*2bf0*/  FMUL R16, R16, R3.reuse ;  /* 0x0000000310107220 */ /* 0x080fe20000400000 */
[----:B------:R-:W-:Y:S02]  /*2c00*/  FMUL R18, R10, R3 ;  /* 0x000000030a127220 */ /* 0x000fe40000400000 */
[----:B------:R-:W-:Y:S01]  /*2c10*/  FFMA R3, R6, R7, -R5 ;  /* 0x0000000706037223 */ /* 0x000fe20000000805 */
[-C--:B------:R-:W-:Y:S01]  /*2c20*/  FFMA R16, R43, R2.reuse, R16 ;  /* 0x000000022b107223 */ /* 0x080fe20000000010 */
[----:B------:R-:W-:Y:S01]  /*2c30*/  FFMA R5, R9, R2, R18 ;  /* 0x0000000209057223 */ /* 0x000fe20000000012 */
[----:B------:R-:W-:Y:S02]  /*2c40*/  FADD R2, R24, -R19 ;  /* 0x8000001318027221 */ /* 0x000fe40000000000 */
[----:B------:R-:W-:Y:S02]  /*2c50*/  FSETP.GEU.AND P0, PT, R3, 9.9999999600419720025e-13, PT ;  /* 0x2b8cbccc0300780b */ /* 0x000fe40003f0e000 */
[-C--:B------:R-:W-:Y:S01]  /*2c60*/  FFMA R39, R17, R2.reuse, R16 ;  /* 0x0000000211277223 */ /* 0x080fe20000000010 */
[----:B------:R-:W-:Y:S01]  /*2c70*/  FFMA R16, R8, R2, R5 ;  /* 0x0000000208107223 */ /* 0x000fe20000000005 */
[----:B------:R-:W-:Y:S01]  /*2c80*/  HFMA2 R2, -RZ, RZ, 1.875, 0 ;  /* 0x3f800000ff027431 */ /* 0x000fe200000001ff */
[----:B------:R-:W-:-:S02]  /*2c90*/  MOV R17, RZ ;  /* 0x000000ff00117202 */ /* 0x000fc40000000f00 */
[----:B------:R-:W-:-:S06]  /*2ca0*/  MOV R5, R6 ;  /* 0x0000000600057202 */ /* 0x000fcc0000000f00 */
        /* <DEDUP_REMOVED lines=13> */
.L_x_61:
[----:B------:R-:W-:Y:S05]  /*2d80*/  BSYNC.RECONVERGENT B0 ;  /* 0x0000000000007941 */ /* 0x000fea0003800200 */
.L_x_60:
[----:B------:R-:W-:Y:S01]  /*2d90*/  FSETP.GEU.AND P0, PT, R16, RZ, PT ;  /* 0x000000ff1000720b */ /* 0x000fe20003f0e000 */
[----:B------:R-:W-:Y:S01]  /*2da0*/  BSSY.RECONVERGENT B0, `(.L_x_62) ;  /* 0x0000013000007945 */ /* 0x000fe20003800200 */
[----:B------:R-:W-:-:S11]  /*2db0*/  FSEL R4, R41, R4, !P1 ;  /* 0x0000000429047208 */ /* 0x000fd60004800000 */
[----:B------:R-:W-:Y:S05]  /*2dc0*/  @P0 BRA `(.L_x_63) ;  /* 0x00000000001c0947 */ /* 0x000fea0003800000 */
[----:B------:R-:W-:Y:S02]  /*2dd0*/  FSETP.GT.AND P0, PT, R39, RZ, PT ;  /* 0x000000ff2700720b */ /* 0x000fe40003f04000 */
[----:B------:R-:W-:-:S11]  /*2de0*/  CS2R R16, SRZ ;  /* 0x0000000000107805 */ /* 0x000fd6000001ff00 */
[----:B------:R-:W-:Y:S05]  /*2df0*/  @P0 BRA `(.L_x_64) ;  /* 0x0000000000340947 */ /* 0x000fea0003800000 */
[----:B------:R-:W-:-:S04]  /*2e00*/  FSETP.GEU.AND P0, PT, R7, -R39, PT ;  /* 0x800000270700720b */ /* 0x000fc80003f0e000 */
[C---:B------:R-:W-:Y:S02]  /*2e10*/  FSEL R17, R2.reuse, -R39, !P0 ;  /* 0x8000002702117208 */ /* 0x040fe40004000000 */
[----:B------:R-:W-:Y:S01]  /*2e20*/  FSEL R2, R2, R7, !P0 ;  /* 0x0000000702027208 */ /* 0x000fe20004000000 */
[----:B------:R-:W-:Y:S06]  /*2e30*/  BRA `(.L_x_64) ;  /* 0x0000000000247947 */ /* 0x000fec0003800000 */
.L_x_63:
        /* <DEDUP_REMOVED lines=9> */
.L_x_64:
[----:B------:R-:W-:Y:S05]  /*2ed0*/  BSYNC.RECONVERGENT B0 ;  /* 0x0000000000007941 */ /* 0x000fea0003800200 */
.L_x_62:
        /* <DEDUP_REMOVED lines=14> */
.L_x_66:
[----:B------:R-:W-:Y:S05]  /*2fc0*/  BSYNC.RECONVERGENT B2 ;  /* 0x0000000000027941 */ /* 0x000fea0003800200 */
.L_x_65:
        /* <DEDUP_REMOVED lines=16> */
.L_x_68:
[----:B------:R-:W-:Y:S05]  /*30d0*/  BSYNC.RECONVERGENT B2 ;  /* 0x0000000000027941 */ /* 0x000fea0003800200 */
.L_x_67:
[----:B------:R-:W-:Y:S01]  /*30e0*/  FSEL R2, R2, RZ, P3 ;  /* 0x000000ff02027208 */ /* 0x000fe20001800000 */
[----:B------:R-:W-:Y:S01]  /*30f0*/  FADD R0, -R29, R28 ;  /* 0x0000001c1d007221 */ /* 0x000fe20000000100 */
[----:B------:R-:W-:Y:S01]  /*3100*/  FADD R3, -R34, R35 ;  /* 0x0000002322037221 */ /* 0x000fe20000000100 */
[----:B------:R-:W-:Y:S01]  /*3110*/  FADD R5, -R24, R21 ;  /* 0x0000001518057221 */ /* 0x000fe20000000100 */
[----:B------:R-:W-:Y:S01]  /*3120*/  BSSY.RECONVERGENT B0, `(.L_x_69) ;  /* 0x0000019000007945 */ /* 0x000fe20003800200 */
[-C--:B------:R-:W-:Y:S01]  /*3130*/  FFMA R29, R0, R7.reuse, R29 ;  /* 0x00000007001d7223 */ /* 0x080fe2000000001d */
[-C--:B------:R-:W-:Y:S01]  /*3140*/  FFMA R0, R10, R2.reuse, R25 ;  /* 0x000000020a007223 */ /* 0x080fe20000000019 */
[-C--:B------:R-:W-:Y:S01]  /*3150*/  FFMA R34, R3, R7.reuse, R34 ;  /* 0x0000000703227223 */ /* 0x080fe20000000022 */
[-C--:B------:R-:W-:Y:S01]  /*3160*/  FFMA R3, R9, R2.reuse, R30 ;  /* 0x0000000209037223 */ /* 0x080fe2000000001e */
[----:B------:R-:W-:Y:S01]  /*3170*/  FFMA R7, R5, R7, R24 ;  /* 0x0000000705077223 */ /* 0x000fe20000000018 */
[----:B------:R-:W-:Y:S01]  /*3180*/  FADD R0, R29, -R0 ;  /* 0x800000001d007221 */ /* 0x000fe20000000000 */
[----:B------:R-:W-:Y:S01]  /*3190*/  FFMA R2, R8, R2, R19 ;  /* 0x0000000208027223 */ /* 0x000fe20000000013 */
[----:B------:R-:W-:-:S02]  /*31a0*/  FADD R3, R34, -R3 ;  /* 0x8000000322037221 */ /* 0x000fc40000000000 */
        /* <DEDUP_REMOVED lines=12> */
.L_x_70:
[----:B------:R-:W-:Y:S01]  /*3270*/  FMUL.FTZ R41, R0, R3 ;  /* 0x0000000300297220 */ /* 0x000fe20000410000 */
[----:B------:R-:W-:-:S03]  /*3280*/  FMUL.FTZ R2, R3, 0.5 ;  /* 0x3f00000003027820 */ /* 0x000fc60000410000 */
[----:B------:R-:W-:-:S04]  /*3290*/  FFMA R0, -R41, R41, R0 ;  /* 0x0000002929007223 */ /* 0x000fc80000000100 */
[----:B------:R-:W-:-:S07]  /*32a0*/  FFMA R41, R0, R2, R41 ;  /* 0x0000000200297223 */ /* 0x000fce0000000029 */
.L_x_71:
[----:B------:R-:W-:Y:S05]  /*32b0*/  BSYNC.RECONVERGENT B0 ;  /* 0x0000000000007941 */ /* 0x000fea0003800200 */
.L_x_69:
[----:B------:R-:W-:Y:S01]  /*32c0*/  FADD R31, R31, -R28 ;  /* 0x8000001c1f1f7221 */ /* 0x000fe20000000000 */
[----:B------:R-:W-:Y:S01]  /*32d0*/  FADD R16, -R27, R26 ;  /* 0x0000001a1b107221 */ /* 0x000fe20000000100 */
[----:B------:R-:W-:Y:S01]  /*32e0*/  FADD R36, R36, -R35 ;  /* 0x8000002324247221 */ /* 0x000fe20000000000 */
[----:B------:R-:W-:Y:S01]  /*32f0*/  FADD R29, -R32, R33 ;  /* 0x00000021201d7221 */ /* 0x000fe20000000100 */
[----:B------:R-:W-:Y:S01]  /*3300*/  FADD R18, R23, -R21 ;  /* 0x8000001517127221 */ /* 0x000fe20000000000 */
[C---:B------:R-:W-:Y:S01]  /*3310*/  FMUL R5, R31.reuse, R16 ;  /* 0x000000101f057220 */ /* 0x040fe20000400000 */
[C---:B------:R-:W-:Y:S01]  /*3320*/  FMUL R3, R31.reuse, R31 ;  /* 0x0000001f1f037220 */ /* 0x040fe20000400000 */
[----:B------:R-:W-:Y:S01]  /*3330*/  FADD R2, R28, -R27 ;  /* 0x8000001b1c027221 */ /* 0x000fe20000000000 */
[----:B------:R-:W-:Y:S01]  /*3340*/  BSSY.RECONVERGENT B0, `(.L_x_72) ;  /* 0x0000020000007945 */ /* 0x000fe20003800200 */
[C---:B------:R-:W-:Y:S01]  /*3350*/  FFMA R0, R36.reuse, R29, R5 ;  /* 0x0000001d24007223 */ /* 0x040fe20000000005 */
[----:B------:R-:W-:Y:S01]  /*3360*/  FFMA R3, R36, R36, R3 ;  /* 0x0000002424037223 */ /* 0x000fe20000000003 */
[----:B------:R-:W-:Y:S01]  /*3370*/  FMUL R17, R31, R2 ;  /* 0x000000021f117220 */ /* 0x000fe20000400000 */
[----:B------:R-:W-:Y:S01]  /*3380*/  FMUL R24, R2, R16 ;  /* 0x0000001002187220 */ /* 0x000fe20000400000 */
[-C--:B------:R-:W-:Y:S01]  /*3390*/  FFMA R0, R15, R18.reuse, R0 ;  /* 0x000000120f007223 */ /* 0x080fe20000000000 */
[----:B------:R-:W-:Y:S01]  /*33a0*/  FFMA R5, R18, R18, R3 ;  /* 0x0000001212057223 */ /* 0x000fe20000000003 */
[----:B------:R-:W-:Y:S01]  /*33b0*/  FADD R3, R35, -R32 ;  /* 0x8000002023037221 */ /* 0x000fe20000000000 */
[----:B------:R-:W-:Y:S01]  /*33c0*/  FADD R2, R21, -R22 ;  /* 0x8000001615027221 */ /* 0x000fe20000000000 */
[----:B------:R-:W-:Y:S01]  /*33d0*/  FMUL R7, R0, R0 ;  /* 0x0000000000077220 */ /* 0x000fe20000400000 */
[----:B------:R-:W-:Y:S01]  /*33e0*/  FSETP.GEU.AND P1, PT, R41, R4, PT ;  /* 0x000000042900720b */ /* 0x000fe20003f2e000 */
[----:B------:R-:W-:Y:S01]  /*33f0*/  FFMA R17, R36, R3, R17 ;  /* 0x0000000324117223 */ /* 0x000fe20000000011 */
[----:B------:R-:W-:Y:S01]  /*3400*/  FFMA R24, R3, R29, R24 ;  /* 0x0000001d03187223 */ /* 0x000fe20000000018 */
[----:B------:R-:W-:Y:S01]  /*3410*/  FFMA R7, R14, R5, -R7 ;  /* 0x000000050e077223 */ /* 0x000fe20000000807 */
[----:B------:R-:W-:Y:S01]  /*3420*/  MOV R3, RZ ;  /* 0x000000ff00037202 */ /* 0x000fe20000000f00 */
[-C--:B------:R-:W-:Y:S01]  /*3430*/  FFMA R29, R18, R2.reuse, R17 ;  /* 0x00000002121d7223 */ /* 0x080fe20000000011 */
[----:B------:R-:W-:Y:S01]  /*3440*/  FFMA R17, R15, R2, R24 ;  /* 0x000000020f117223 */ /* 0x000fe20000000018 */
[----:B------:R-:W-:Y:S01]  /*3450*/  HFMA2 R2, -RZ, RZ, 1.875, 0 ;  /* 0x3f800000ff027431 */ /* 0x000fe200000001ff */
[----:B------:R-:W-:-:S13]  /*3460*/  FSETP.GEU.AND P0, PT, R7, 9.9999999600419720025e-13, PT ;  /* 0x2b8cbccc0700780b */ /* 0x000fda0003f0e000 */
        /* <DEDUP_REMOVED lines=13> */
.L_x_73:
[----:B------:R-:W-:Y:S05]  /*3540*/  BSYNC.RECONVERGENT B0 ;  /* 0x0000000000007941 */ /* 0x000fea0003800200 */
.L_x_72:
        /* <DEDUP_REMOVED lines=12> */
.L_x_75:
        /* <DEDUP_REMOVED lines=9> */
.L_x_76:
[----:B------:R-:W-:Y:S05]  /*36a0*/  BSYNC.RECONVERGENT B0 ;  /* 0x0000000000007941 */ /* 0x000fea0003800200 */
.L_x_74:
        /* <DEDUP_REMOVED lines=14> */
.L_x_78:
[----:B------:R-:W-:Y:S05]  /*3790*/  BSYNC.RECONVERGENT B2 ;  /* 0x0000000000027941 */ /* 0x000fea0003800200 */
.L_x_77:
        /* <DEDUP_REMOVED lines=15> */
.L_x_80:
[----:B------:R-:W-:Y:S05]  /*3890*/  BSYNC.RECONVERGENT B2 ;  /* 0x0000000000027941 */ /* 0x000fea0003800200 */
.L_x_79:
[----:B------:R-:W-:Y:S01]  /*38a0*/  FSEL R3, R0, RZ, P3 ;  /* 0x000000ff00037208 */ /* 0x000fe20001800000 */
[----:B------:R-:W-:Y:S01]  /*38b0*/  FADD R17, -R32, R33 ;  /* 0x0000002120117221 */ /* 0x000fe20000000100 */
[-C--:B------:R-:W-:Y:S01]  /*38c0*/  FFMA R2, R31, R4.reuse, R28 ;  /* 0x000000041f027223 */ /* 0x080fe2000000001c */
[-C--:B------:R-:W-:Y:S01]  /*38d0*/  FFMA R0, R36, R4.reuse, R35 ;  /* 0x0000000424007223 */ /* 0x080fe20000000023 */
[----:B------:R-:W-:Y:S01]  /*38e0*/  FFMA R4, R18, R4, R21 ;  /* 0x0000000412047223 */ /* 0x000fe20000000015 */
[----:B------:R-:W-:Y:S01]  /*38f0*/  FFMA R27, R16, R3, R27 ;  /* 0x00000003101b7223 */ /* 0x000fe2000000001b */
[----:B------:R-:W-:Y:S01]  /*3900*/  FFMA R17, R3, R17, R32 ;  /* 0x0000001103117223 */ /* 0x000fe20000000020 */
        /* <DEDUP_REMOVED lines=16> */
.L_x_82:
[----:B------:R-:W-:Y:S01]  /*3a10*/  FMUL.FTZ R41, R0, R3 ;  /* 0x0000000300297220 */ /* 0x000fe20000410000 */
[----:B------:R-:W-:-:S03]  /*3a20*/  FMUL.FTZ R2, R3, 0.5 ;  /* 0x3f00000003027820 */ /* 0x000fc60000410000 */
[----:B------:R-:W-:-:S04]  /*3a30*/  FFMA R0, -R41, R41, R0 ;  /* 0x0000002929007223 */ /* 0x000fc80000000100 */
[----:B------:R-:W-:-:S07]  /*3a40*/  FFMA R41, R0, R2, R41 ;  /* 0x0000000200297223 */ /* 0x000fce0000000029 */
.L_x_83:
[----:B------:R-:W-:Y:S05]  /*3a50*/  BSYNC.RECONVERGENT B0 ;  /* 0x0000000000007941 */ /* 0x000fea0003800200 */
.L_x_81:
        /* <DEDUP_REMOVED lines=9> */
[----:B------:R-:W-:Y:S01]  /*3af0*/  FADD R3, R35, -R33 ;  /* 0x8000002123037221 */ /* 0x000fe20000000000 */
[----:B------:R-:W-:-:S02]  /*3b00*/  FADD R0, R21, -R20 ;  /* 0x8000001415007221 */ /* 0x000fc40000000000 */
[----:B------:R-:W-:Y:S01]  /*3b10*/  FMUL R2, R4, R4 ;  /* 0x0000000404027220 */ /* 0x000fe20000400000 */
[-C--:B------:R-:W-:Y:S01]  /*3b20*/  FFMA R17, R36, R3.reuse, R17 ;  /* 0x0000000324117223 */ /* 0x080fe20000000011 */
[----:B------:R-:W-:Y:S01]  /*3b30*/  FFMA R23, R12, R3, R23 ;  /* 0x000000030c177223 */ /* 0x000fe20000000017 */
[----:B------:R-:W-:Y:S01]  /*3b40*/  MOV R3, RZ ;  /* 0x000000ff00037202 */ /* 0x000fe20000000f00 */
[----:B------:R-:W-:Y:S01]  /*3b50*/  FFMA R16, R11, R5, -R2 ;  /* 0x000000050b107223 */ /* 0x000fe20000000802 */
[----:B------:R-:W-:Y:S02]  /*3b60*/  HFMA2 R2, -RZ, RZ, 1.875, 0 ;  /* 0x3f800000ff027431 */ /* 0x000fe400000001ff */
[----:B------:R-:W-:Y:S01]  /*3b70*/  FFMA R27, R18, R0, R17 ;  /* 0x00000000121b7223 */ /* 0x000fe20000000011 */
[----:B------:R-:W-:Y:S01]  /*3b80*/  FFMA R14, R0, R15, R23 ;  /* 0x0000000f000e7223 */ /* 0x000fe20000000017 */
        /* <DEDUP_REMOVED lines=14> */
.L_x_85:
[----:B------:R-:W-:Y:S05]  /*3c70*/  BSYNC.RECONVERGENT B0 ;  /* 0x0000000000007941 */ /* 0x000fea0003800200 */
.L_x_84:
        /* <DEDUP_REMOVED lines=12> */
.L_x_87:
        /* <DEDUP_REMOVED lines=9> */
.L_x_88:
[----:B------:R-:W-:Y:S05]  /*3dd0*/  BSYNC.RECONVERGENT B0 ;  /* 0x0000000000007941 */ /* 0x000fea0003800200 */
.L_x_86:
        /* <DEDUP_REMOVED lines=13> */
.L_x_90:
[----:B------:R-:W-:Y:S05]  /*3eb0*/  BSYNC.RECONVERGENT B2 ;  /* 0x0000000000027941 */ /* 0x000fea0003800200 */
.L_x_89:
        /* <DEDUP_REMOVED lines=16> */
.L_x_92:
[----:B------:R-:W-:Y:S05]  /*3fc0*/  BSYNC.RECONVERGENT B2 ;  /* 0x0000000000027941 */ /* 0x000fea0003800200 */
.L_x_91:
[----:B------:R-:W-:Y:S01]  /*3fd0*/  FSEL R2, R2, RZ, P3 ;  /* 0x000000ff02027208 */ /* 0x000fe20001800000 */
[-C--:B------:R-:W-:Y:S01]  /*3fe0*/  FFMA R3, R31, R4.reuse, R28 ;  /* 0x000000041f037223 */ /* 0x080fe2000000001c */
[-C--:B------:R-:W-:Y:S01]  /*3ff0*/  FFMA R0, R36, R4.reuse, R35 ;  /* 0x0000000424007223 */ /* 0x080fe20000000023 */
[----:B------:R-:W-:Y:S01]  /*4000*/  FFMA R4, R18, R4, R21 ;  /* 0x0000000412047223 */ /* 0x000fe20000000015 */
[----:B------:R-:W-:Y:S01]  /*4010*/  BSSY.RECONVERGENT B0, `(.L_x_93) ;  /* 0x0000016000007945 */ /* 0x000fe20003800200 */
[-C--:B------:R-:W-:Y:S01]  /*4020*/  FFMA R26, R13, R2.reuse, R26 ;  /* 0x000000020d1a7223 */ /* 0x080fe2000000001a */
[-C--:B------:R-:W-:Y:S01]  /*4030*/  FFMA R33, R12, R2.reuse, R33 ;  /* 0x000000020c217223 */ /* 0x080fe20000000021 */
[----:B------:R-:W-:Y:S02]  /*4040*/  FFMA R15, R15, R2, R20 ;  /* 0x000000020f0f7223 */ /* 0x000fe40000000014 */
        /* <DEDUP_REMOVED lines=14> */
.L_x_94:
[----:B------:R-:W-:Y:S01]  /*4130*/  FMUL.FTZ R41, R0, R3 ;  /* 0x0000000300297220 */ /* 0x000fe20000410000 */
[----:B------:R-:W-:-:S03]  /*4140*/  FMUL.FTZ R2, R3, 0.5 ;  /* 0x3f00000003027820 */ /* 0x000fc60000410000 */
[----:B------:R-:W-:-:S04]  /*4150*/  FFMA R0, -R41, R41, R0 ;  /* 0x0000002929007223 */ /* 0x000fc80000000100 */
[----:B------:R-:W-:-:S07]  /*4160*/  FFMA R41, R0, R2, R41 ;  /* 0x0000000200297223 */ /* 0x000fce0000000029 */
.L_x_95:
[----:B------:R-:W-:Y:S05]  /*4170*/  BSYNC.RECONVERGENT B0 ;  /* 0x0000000000007941 */ /* 0x000fea0003800200 */
.L_x_93:
[----:B------:R-:W-:Y:S01]  /*4180*/  FMUL R0, R10, R31 ;  /* 0x0000001f0a007220 */ /* 0x000fe20000400000 */
[----:B------:R-:W-:Y:S01]  /*4190*/  FADD R2, R28, -R25 ;  /* 0x800000191c027221 */ /* 0x000fe20000000000 */
[----:B------:R-:W-:Y:S01]  /*41a0*/  BSSY.RECONVERGENT B0, `(.L_x_96) ;  /* 0x000001e000007945 */ /* 0x000fe20003800200 */
[----:B------:R-:W-:Y:S01]  /*41b0*/  FSETP.GEU.AND P1, PT, R41, R7, PT ;  /* 0x000000072900720b */ /* 0x000fe20003f2e000 */
[----:B------:R-:W-:Y:S01]  /*41c0*/  FFMA R3, R9, R36, R0 ;  /* 0x0000002409037223 */ /* 0x000fe20000000000 */
[----:B------:R-:W-:Y:S01]  /*41d0*/  FADD R0, R35, -R30 ;  /* 0x8000001e23007221 */ /* 0x000fe20000000000 */
[-C--:B------:R-:W-:Y:S01]  /*41e0*/  FMUL R11, R31, R2.reuse ;  /* 0x000000021f0b7220 */ /* 0x080fe20000400000 */
[----:B------:R-:W-:Y:S01]  /*41f0*/  FMUL R2, R10, R2 ;  /* 0x000000020a027220 */ /* 0x000fe20000400000 */
[----:B------:R-:W-:Y:S02]  /*4200*/  FFMA R15, R8, R18, R3 ;  /* 0x00000012080f7223 */ /* 0x000fe40000000003 */
[-C--:B------:R-:W-:Y:S01]  /*4210*/  FFMA R11, R36, R0.reuse, R11 ;  /* 0x00000000240b7223 */ /* 0x080fe2000000000b */
[----:B------:R-:W-:Y:S01]  /*4220*/  FFMA R13, R9, R0, R2 ;  /* 0x00000000090d7223 */ /* 0x000fe20000000002 */
[----:B------:R-:W-:Y:S01]  /*4230*/  FMUL R3, R15, R15 ;  /* 0x0000000f0f037220 */ /* 0x000fe20000400000 */
[----:B------:R-:W-:-:S03]  /*4240*/  HFMA2 R2, -RZ, RZ, 1.875, 0 ;  /* 0x3f800000ff027431 */ /* 0x000fc600000001ff */
[----:B------:R-:W-:Y:S01]  /*4250*/  FFMA R17, R6, R5, -R3 ;  /* 0x0000000506117223 */ /* 0x000fe20000000803 */
[----:B------:R-:W-:-:S04]  /*4260*/  FADD R3, R21, -R19 ;  /* 0x8000001315037221 */ /* 0x000fc80000000000 */
[----:B------:R-:W-:Y:S01]  /*4270*/  FSETP.GEU.AND P0, PT, R17, 9.9999999600419720025e-13, PT ;  /* 0x2b8cbccc1100780b */ /* 0x000fe20003f0e000 */
[-C--:B------:R-:W-:Y:S01]  /*4280*/  FFMA R4, R18, R3.reuse, R11 ;  /* 0x0000000312047223 */ /* 0x080fe2000000000b */
[----:B------:R-:W-:Y:S01]  /*4290*/  FFMA R11, R8, R3, R13 ;  /* 0x00000003080b7223 */ /* 0x000fe2000000000d */
[----:B------:R-:W-:-:S10]  /*42a0*/  MOV R3, RZ ;  /* 0x000000ff00037202 */ /* 0x000fd40000000f00 */
        /* <DEDUP_REMOVED lines=13> */
.L_x_97:
[----:B------:R-:W-:Y:S05]  /*4380*/  BSYNC.RECONVERGENT B0 ;  /* 0x0000000000007941 */ /* 0x000fea0003800200 */
.L_x_96:
        /* <DEDUP_REMOVED lines=12> */
.L_x_99:
        /* <DEDUP_REMOVED lines=9> */
.L_x_100:
[----:B------:R-:W-:Y:S05]  /*44e0*/  BSYNC.RECONVERGENT B0 ;  /* 0x0000000000007941 */ /* 0x000fea0003800200 */
.L_x_98:
        /* <DEDUP_REMOVED lines=14> */
.L_x_102:
[----:B------:R-:W-:Y:S05]  /*45d0*/  BSYNC.RECONVERGENT B2 ;  /* 0x0000000000027941 */ /* 0x000fea0003800200 */
.L_x_101:
        /* <DEDUP_REMOVED lines=15> */
.L_x_104:
[----:B------:R-:W-:Y:S05]  /*46d0*/  BSYNC.RECONVERGENT B2 ;  /* 0x0000000000027941 */ /* 0x000fea0003800200 */
.L_x_103:
        /* <DEDUP_REMOVED lines=22> */
.L_x_106:
[----:B------:R-:W-:Y:S01]  /*4840*/  FMUL.FTZ R41, R0, R3 ;  /* 0x0000000300297220 */ /* 0x000fe20000410000 */
[----:B------:R-:W-:-:S03]  /*4850*/  FMUL.FTZ R2, R3, 0.5 ;  /* 0x3f00000003027820 */ /* 0x000fc60000410000 */
[----:B------:R-:W-:-:S04]  /*4860*/  FFMA R0, -R41, R41, R0 ;  /* 0x0000002929007223 */ /* 0x000fc80000000100 */
[----:B------:R-:W-:-:S07]  /*4870*/  FFMA R41, R0, R2, R41 ;  /* 0x0000000200297223 */ /* 0x000fce0000000029 */
.L_x_107:
[----:B------:R-:W-:Y:S05]  /*4880*/  BSYNC.RECONVERGENT B0 ;  /* 0x0000000000007941 */ /* 0x000fea0003800200 */
.L_x_105:
[----:B------:R-:W-:-:S04]  /*4890*/  FSETP.GEU.AND P0, PT, R41, R7, PT ;  /* 0x000000072900720b */ /* 0x000fc80003f0e000 */
[----:B------:R-:W-:-:S04]  /*48a0*/  FSEL R7, R41, R7, !P0 ;  /* 0x0000000729077208 */ /* 0x000fc80004000000 */
[----:B------:R-:W-:-:S13]  /*48b0*/  FSETP.GEU.AND P0, PT, R7, 9.9999999747524270788e-07, PT ;  /* 0x358637bd0700780b */ /* 0x000fda0003f0e000 */
[----:B------:R-:W-:Y:S05]  /*48c0*/  @P0 EXIT ;  /* 0x000000000000094d */ /* 0x000fea0003800000 */
[----:B------:R-:W0:Y:S01]  /*48d0*/  LDC.64 R2, c[0x0][0x3a0] ;  /* 0x0000e800ff027b82 */ /* 0x000e220000000a00 */
[----:B------:R-:W-:-:S05]  /*48e0*/  HFMA2 R0, -RZ, RZ, 0, 5.9604644775390625e-08 ;  /* 0x00000001ff007431 */ /* 0x000fca00000001ff */
[----:B0-----:R-:W-:Y:S01]  /*48f0*/  STG.E.U8 desc[UR4][R2.64], R0 ;  /* 0x0000000002007986 */ /* 0x001fe2000c101104 */
[----:B------:R-:W-:Y:S05]  /*4900*/  EXIT ;  /* 0x000000000000794d */ /* 0x000fea0003800000 */
        .weak           $__internal_0_$__cuda_sm20_sqrt_rn_f32_slowpath
        .type           $__internal_0_$__cuda_sm20_sqrt_rn_f32_slowpath,@function
        .size           $__internal_0_$__cuda_sm20_sqrt_rn_f32_slowpath,($__internal_1_$__cuda_sm3x_div_rn_noftz_f32_slowpath - $__internal_0_$__cuda_sm20_sqrt_rn_f32_slowpath)
$__internal_0_$__cuda_sm20_sqrt_rn_f32_slowpath:
[----:B------:R-:W-:-:S13]  /*4910*/  LOP3.LUT P0, RZ, R2, 0x7fffffff, RZ, 0xc0, !PT ;  /* 0x7fffffff02ff7812 */ /* 0x000fda000780c0ff */
[----:B------:R-:W-:Y:S01]  /*4920*/  @!P0 MOV R41, R2 ;  /* 0x0000000200298202 */ /* 0x000fe20000000f00 */
[----:B------:R-:W-:Y:S06]  /*4930*/  @!P0 BRA `(.L_x_108) ;  /* 0x0000000000408947 */ /* 0x000fec0003800000 */
[----:B------:R-:W-:-:S13]  /*4940*/  FSETP.GEU.FTZ.AND P0, PT, R2, RZ, PT ;  /* 0x000000ff0200720b */ /* 0x000fda0003f1e000 */
[----:B------:R-:W-:Y:S01]  /*4950*/  @!P0 MOV R41, 0x7fffffff ;  /* 0x7fffffff00298802 */ /* 0x000fe20000000f00 */
[----:B------:R-:W-:Y:S06]  /*4960*/  @!P0 BRA `(.L_x_108) ;  /* 0x0000000000348947 */ /* 0x000fec0003800000 */
[----:B------:R-:W-:-:S13]  /*4970*/  FSETP.GTU.FTZ.AND P0, PT, |R2|, +INF , PT ;  /* 0x7f8000000200780b */ /* 0x000fda0003f1c200 */
[----:B------:R-:W-:Y:S01]  /*4980*/  @P0 FADD.FTZ R41, R2, 1 ;  /* 0x3f80000002290421 */ /* 0x000fe20000010000 */
[----:B------:R-:W-:Y:S06]  /*4990*/  @P0 BRA `(.L_x_108) ;  /* 0x0000000000280947 */ /* 0x000fec0003800000 */
[----:B------:R-:W-:-:S13]  /*49a0*/  FSETP.NEU.FTZ.AND P0, PT, |R2|, +INF , PT ;  /* 0x7f8000000200780b */ /* 0x000fda0003f1d200 */
[----:B------:R-:W-:Y:S01]  /*49b0*/  @P0 FFMA R39, R2, 1.84467440737095516160e+19, RZ ;  /* 0x5f80000002270823 */ /* 0x000fe200000000ff */
[----:B------:R-:W-:-:S03]  /*49c0*/  @!P0 MOV R41, R2 ;  /* 0x0000000200298202 */ /* 0x000fc60000000f00 */
[----:B------:R-:W0:Y:S02]  /*49d0*/  @P0 MUFU.RSQ R42, R39 ;  /* 0x00000027002a0308 */ /* 0x000e240000001400 */
[----:B0-----:R-:W-:Y:S01]  /*49e0*/  @P0 FMUL.FTZ R38, R39, R42 ;  /* 0x0000002a27260220 */ /* 0x001fe20000410000 */
[----:B------:R-:W-:-:S03]  /*49f0*/  @P0 FMUL.FTZ R3, R42, 0.5 ;  /* 0x3f0000002a030820 */ /* 0x000fc60000410000 */
[----:B------:R-:W-:-:S04]  /*4a00*/  @P0 FADD.FTZ R37, -R38, -RZ ;  /* 0x800000ff26250221 */ /* 0x000fc80000010100 */
[----:B------:R-:W-:-:S04]  /*4a10*/  @P0 FFMA R37, R38, R37, R39 ;  /* 0x0000002526250223 */ /* 0x000fc80000000027 */
[----:B------:R-:W-:-:S04]  /*4a20*/  @P0 FFMA R3, R37, R3, R38 ;  /* 0x0000000325030223 */ /* 0x000fc80000000026 */
[----:B------:R-:W-:-:S07]  /*4a30*/  @P0 FMUL.FTZ R41, R3, 2.3283064365386962891e-10 ;  /* 0x2f80000003290820 */ /* 0x000fce0000410000 */
.L_x_108:
[----:B------:R-:W-:Y:S01]  /*4a40*/  HFMA2 R3, -RZ, RZ, 0, 0 ;  /* 0x00000000ff037431 */ /* 0x000fe200000001ff */
[----:B------:R-:W-:-:S04]  /*4a50*/  MOV R2, R0 ;  /* 0x0000000000027202 */ /* 0x000fc80000000f00 */
[----:B------:R-:W-:Y:S05]  /*4a60*/  RET.REL.NODEC R2 `(_Z23CheckIntersectionKernelPfiS_iPb) ;  /* 0xffffffb402647950 */ /* 0x000fea0003c3ffff */
        .weak           $__internal_1_$__cuda_sm3x_div_rn_noftz_f32_slowpath
        .type           $__internal_1_$__cuda_sm3x_div_rn_noftz_f32_slowpath,@function
        .size           $__internal_1_$__cuda_sm3x_div_rn_noftz_f32_slowpath,(.L_x_122 - $__internal_1_$__cuda_sm3x_div_rn_noftz_f32_slowpath)
$__internal_1_$__cuda_sm3x_div_rn_noftz_f32_slowpath:
[----:B------:R-:W-:Y:S01]  /*4a70*/  SHF.R.U32.HI R2, RZ, 0x17, R0 ;  /* 0x00000017ff027819 */ /* 0x000fe20000011600 */
[----:B------:R-:W-:Y:S01]  /*4a80*/  BSSY.RECONVERGENT B0, `(.L_x_109) ;  /* 0x0000062000007945 */ /* 0x000fe20003800200 */
[----:B------:R-:W-:Y:S02]  /*4a90*/  SHF.R.U32.HI R39, RZ, 0x17, R3 ;  /* 0x00000017ff277819 */ /* 0x000fe40000011603 */
[----:B------:R-:W-:Y:S02]  /*4aa0*/  LOP3.LUT R2, R2, 0xff, RZ, 0xc0, !PT ;  /* 0x000000ff02027812 */ /* 0x000fe400078ec0ff */
[----:B------:R-:W-:Y:S02]  /*4ab0*/  LOP3.LUT R39, R39, 0xff, RZ, 0xc0, !PT ;  /* 0x000000ff27277812 */ /* 0x000fe400078ec0ff */
[----:B------:R-:W-:Y:S02]  /*4ac0*/  IADD3 R41, PT, PT, R2, -0x1, RZ ;  /* 0xffffffff02297810 */ /* 0x000fe40007ffe0ff */
[----:B------:R-:W-:-:S02]  /*4ad0*/  IADD3 R42, PT, PT, R39, -0x1, RZ ;  /* 0xffffffff272a7810 */ /* 0x000fc40007ffe0ff */
[----:B------:R-:W-:-:S04]  /*4ae0*/  ISETP.GT.U32.AND P0, PT, R41, 0xfd, PT ;  /* 0x000000fd2900780c */ /* 0x000fc80003f04070 */
[----:B------:R-:W-:-:S13]  /*4af0*/  ISETP.GT.U32.OR P0, PT, R42, 0xfd, P0 ;  /* 0x000000fd2a00780c */ /* 0x000fda0000704470 */
[----:B------:R-:W-:Y:S01]  /*4b00*/  @!P0 MOV R37, RZ ;  /* 0x000000ff00258202 */ /* 0x000fe20000000f00 */
[----:B------:R-:W-:Y:S06]  /*4b10*/  @!P0 BRA `(.L_x_110) ;  /* 0x00000000005c8947 */ /* 0x000fec0003800000 */
[----:B------:R-:W-:Y:S02]  /*4b20*/  FSETP.GTU.FTZ.AND P0, PT, |R3|, +INF , PT ;  /* 0x7f8000000300780b */ /* 0x000fe40003f1c200 */
[----:B------:R-:W-:-:S04]  /*4b30*/  FSETP.GTU.FTZ.AND P1, PT, |R0|, +INF , PT ;  /* 0x7f8000000000780b */ /* 0x000fc80003f3c200 */
[----:B------:R-:W-:-:S13]  /*4b40*/  PLOP3.LUT P0, PT, P0, P1, PT, 0xf8, 0x8f ;  /* 0x00000000008f781c */ /* 0x000fda0000703f70 */
[----:B------:R-:W-:Y:S05]  /*4b50*/  @P0 BRA `(.L_x_111) ;  /* 0x00000004004c0947 */ /* 0x000fea0003800000 */
[----:B------:R-:W-:-:S13]  /*4b60*/  LOP3.LUT P0, RZ, R0, 0x7fffffff, R3, 0xc8, !PT ;  /* 0x7fffffff00ff7812 */ /* 0x000fda000780c803 */
[----:B------:R-:W-:Y:S05]  /*4b70*/  @!P0 BRA `(.L_x_112) ;  /* 0x00000004003c8947 */ /* 0x000fea0003800000 */
[C---:B------:R-:W-:Y:S02]  /*4b80*/  FSETP.NEU.FTZ.AND P1, PT, |R3|.reuse, +INF , PT ;  /* 0x7f8000000300780b */ /* 0x040fe40003f3d200 */
[----:B------:R-:W-:Y:S02]  /*4b90*/  FSETP.NEU.FTZ.AND P0, PT, |R0|, +INF , PT ;  /* 0x7f8000000000780b */ /* 0x000fe40003f1d200 */
[----:B------:R-:W-:-:S11]  /*4ba0*/  FSETP.NEU.FTZ.AND P4, PT, |R3|, +INF , PT ;  /* 0x7f8000000300780b */ /* 0x000fd60003f9d200 */
[----:B------:R-:W-:Y:S05]  /*4bb0*/  @!P0 BRA !P1, `(.L_x_112) ;  /* 0x00000004002c8947 */ /* 0x000fea0004800000 */
[----:B------:R-:W-:-:S04]  /*4bc0*/  LOP3.LUT P1, RZ, R3, 0x7fffffff, RZ, 0xc0, !PT ;  /* 0x7fffffff03ff7812 */ /* 0x000fc8000782c0ff */
[----:B------:R-:W-:-:S13]  /*4bd0*/  PLOP3.LUT P1, PT, P0, P1, PT, 0x2f, 0xf2 ;  /* 0x0000000000f2781c */ /* 0x000fda0000722577 */
[----:B------:R-:W-:Y:S05]  /*4be0*/  @P1 BRA `(.L_x_113) ;  /* 0x0000000400181947 */ /* 0x000fea0003800000 */
[----:B------:R-:W-:-:S04]  /*4bf0*/  LOP3.LUT P0, RZ, R0, 0x7fffffff, RZ, 0xc0, !PT ;  /* 0x7fffffff00ff7812 */ /* 0x000fc8000780c0ff */
[----:B------:R-:W-:-:S13]  /*4c00*/  PLOP3.LUT P0, PT, P4, P0, PT, 0x2f, 0xf2 ;  /* 0x0000000000f2781c */ /* 0x000fda0002700577 */
[----:B------:R-:W-:Y:S05]  /*4c10*/  @P0 BRA `(.L_x_114) ;  /* 0x0000000400000947 */ /* 0x000fea0003800000 */
[----:B------:R-:W-:Y:S02]  /*4c20*/  ISETP.GE.AND P0, PT, R42, RZ, PT ;  /* 0x000000ff2a00720c */ /* 0x000fe40003f06270 */
[----:B------:R-:W-:-:S11]  /*4c30*/  ISETP.GE.AND P1, PT, R41, RZ, PT ;  /* 0x000000ff2900720c */ /* 0x000fd60003f26270 */
[----:B------:R-:W-:Y:S01]  /*4c40*/  @P0 MOV R37, RZ ;  /* 0x000000ff00250202 */ /* 0x000fe20000000f00 */
[----:B------:R-:W-:Y:S01]  /*4c50*/  @!P0 FFMA R3, R3, 1.84467440737095516160e+19, RZ ;  /* 0x5f80000003038823 */ /* 0x000fe200000000ff */
[----:B------:R-:W-:Y:S01]  /*4c60*/  @!P0 MOV R37, 0xffffffc0 ;  /* 0xffffffc000258802 */ /* 0x000fe20000000f00 */
[----:B------:R-:W-:-:S03]  /*4c70*/  @!P1 FFMA R0, R0, 1.84467440737095516160e+19, RZ ;  /* 0x5f80000000009823 */ /* 0x000fc600000000ff */
[----:B------:R-:W-:-:S07]  /*4c80*/  @!P1 IADD3 R37, PT, PT, R37, 0x40, RZ ;  /* 0x0000004025259810 */ /* 0x000fce0007ffe0ff */
.L_x_110:
[----:B------:R-:W-:Y:S01]  /*4c90*/  LEA R43, R2, 0xc0800000, 0x17 ;  /* 0xc0800000022b7811 */ /* 0x000fe200078eb8ff */
[----:B------:R-:W-:Y:S01]  /*4ca0*/  BSSY.RECONVERGENT B1, `(.L_x_115) ;  /* 0x0000036000017945 */ /* 0x000fe20003800200 */
[----:B------:R-:W-:Y:S02]  /*4cb0*/  IADD3 R42, PT, PT, R39, -0x7f, RZ ;  /* 0xffffff81272a7810 */ /* 0x000fe40007ffe0ff */
[----:B------:R-:W-:-:S04]  /*4cc0*/  IADD3 R43, PT, PT, -R43, R0, RZ ;  /* 0x000000002b2b7210 */ /* 0x000fc80007ffe1ff */
[----:B------:R-:W0:Y:S01]  /*4cd0*/  MUFU.RCP R0, R43 ;  /* 0x0000002b00007308 */ /* 0x000e220000001000 */
[----:B------:R-:W-:-:S04]  /*4ce0*/  FADD.FTZ R41, -R43, -RZ ;  /* 0x800000ff2b297221 */ /* 0x000fc80000010100 */
[----:B0-----:R-:W-:-:S04]  /*4cf0*/  FFMA R39, R0, R41, 1 ;  /* 0x3f80000000277423 */ /* 0x001fc80000000029 */
[----:B------:R-:W-:Y:S01]  /*4d00*/  FFMA R39, R0, R39, R0 ;  /* 0x0000002700277223 */ /* 0x000fe20000000000 */
[C---:B------:R-:W-:Y:S01]  /*4d10*/  IMAD R0, R42.reuse, -0x800000, R3 ;  /* 0xff8000002a007824 */ /* 0x040fe200078e0203 */
[----:B------:R-:W-:-:S03]  /*4d20*/  IADD3 R42, PT, PT, R42, 0x7f, -R2 ;  /* 0x0000007f2a2a7810 */ /* 0x000fc60007ffe802 */
[----:B------:R-:W-:Y:S01]  /*4d30*/  FFMA R44, R0, R39, RZ ;  /* 0x00000027002c7223 */ /* 0x000fe200000000ff */
[----:B------:R-:W-:-:S03]  /*4d40*/  IADD3 R37, PT, PT, R42, R37, RZ ;  /* 0x000000252a257210 */ /* 0x000fc60007ffe0ff */
[----:B------:R-:W-:-:S04]  /*4d50*/  FFMA R3, R41, R44, R0 ;  /* 0x0000002c29037223 */ /* 0x000fc80000000000 */
[----:B------:R-:W-:-:S04]  /*4d60*/  FFMA R44, R39, R3, R44 ;  /* 0x00000003272c7223 */ /* 0x000fc8000000002c */
[----:B------:R-:W-:-:S04]  /*4d70*/  FFMA R41, R41, R44, R0 ;  /* 0x0000002c29297223 */ /* 0x000fc80000000000 */
[----:B------:R-:W-:-:S05]  /*4d80*/  FFMA R0, R39, R41, R44 ;  /* 0x0000002927007223 */ /* 0x000fca000000002c */
[----:B------:R-:W-:-:S04]  /*4d90*/  SHF.R.U32.HI R2, RZ, 0x17, R0 ;  /* 0x00000017ff027819 */ /* 0x000fc80000011600 */
[----:B------:R-:W-:-:S04]  /*4da0*/  LOP3.LUT R2, R2, 0xff, RZ, 0xc0, !PT ;  /* 0x000000ff02027812 */ /* 0x000fc800078ec0ff */
[----:B------:R-:W-:-:S04]  /*4db0*/  IADD3 R2, PT, PT, R2, R37, RZ ;  /* 0x0000002502027210 */ /* 0x000fc80007ffe0ff */
[----:B------:R-:W-:-:S04]  /*4dc0*/  IADD3 R3, PT, PT, R2, -0x1, RZ ;  /* 0xffffffff02037810 */ /* 0x000fc80007ffe0ff */
[----:B------:R-:W-:-:S13]  /*4dd0*/  ISETP.GE.U32.AND P0, PT, R3, 0xfe, PT ;  /* 0x000000fe0300780c */ /* 0x000fda0003f06070 */
[----:B------:R-:W-:Y:S05]  /*4de0*/  @!P0 BRA `(.L_x_116) ;  /* 0x0000000000808947 */ /* 0x000fea0003800000 */
[----:B------:R-:W-:-:S13]  /*4df0*/  ISETP.GT.AND P0, PT, R2, 0xfe, PT ;  /* 0x000000fe0200780c */ /* 0x000fda0003f04270 */
[----:B------:R-:W-:Y:S05]  /*4e00*/  @P0 BRA `(.L_x_117) ;  /* 0x00000000006c0947 */ /* 0x000fea0003800000 */
[----:B------:R-:W-:-:S13]  /*4e10*/  ISETP.GE.AND P0, PT, R2, 0x1, PT ;  /* 0x000000010200780c */ /* 0x000fda0003f06270 */
[----:B------:R-:W-:Y:S05]  /*4e20*/  @P0 BRA `(.L_x_118) ;  /* 0x0000000000740947 */ /* 0x000fea0003800000 */
[----:B------:R-:W-:Y:S02]  /*4e30*/  ISETP.GE.AND P0, PT, R2, -0x18, PT ;  /* 0xffffffe80200780c */ /* 0x000fe40003f06270 */
[----:B------:R-:W-:-:S11]  /*4e40*/  LOP3.LUT R0, R0, 0x80000000, RZ, 0xc0, !PT ;  /* 0x8000000000007812 */ /* 0x000fd600078ec0ff */
[----:B------:R-:W-:Y:S05]  /*4e50*/  @!P0 BRA `(.L_x_118) ;  /* 0x0000000000688947 */ /* 0x000fea0003800000 */
[CCC-:B------:R-:W-:Y:S01]  /*4e60*/  FFMA.RZ R3, R39.reuse, R41.reuse, R44.reuse ;  /* 0x0000002927037223 */ /* 0x1c0fe2000000c02c */
[CCC-:B------:R-:W-:Y:S01]  /*4e70*/  FFMA.RP R37, R39.reuse, R41.reuse, R44.reuse ;  /* 0x0000002927257223 */ /* 0x1c0fe2000000802c */
[----:B------:R-:W-:Y:S01]  /*4e80*/  FFMA.RM R44, R39, R41, R44 ;  /* 0x00000029272c7223 */ /* 0x000fe2000000402c */
[C---:B------:R-:W-:Y:S02]  /*4e90*/  IADD3 R39, PT, PT, R2.reuse, 0x20, RZ ;  /* 0x0000002002277810 */ /* 0x040fe40007ffe0ff */
[----:B------:R-:W-:Y:S02]  /*4ea0*/  LOP3.LUT R3, R3, 0x7fffff, RZ, 0xc0, !PT ;  /* 0x007fffff03037812 */ /* 0x000fe400078ec0ff */
[C---:B------:R-:W-:Y:S02]  /*4eb0*/  ISETP.NE.AND P0, PT, R2.reuse, RZ, PT ;  /* 0x000000ff0200720c */ /* 0x040fe40003f05270 */
[----:B------:R-:W-:Y:S02]  /*4ec0*/  LOP3.LUT R42, R3, 0x800000, RZ, 0xfc, !PT ;  /* 0x00800000032a7812 */ /* 0x000fe400078efcff */
[----:B------:R-:W-:-:S02]  /*4ed0*/  ISETP.NE.AND P1, PT, R2, RZ, PT ;  /* 0x000000ff0200720c */ /* 0x000fc40003f25270 */
[----:B------:R-:W-:Y:S02]  /*4ee0*/  IADD3 R2, PT, PT, -R2, RZ, RZ ;  /* 0x000000ff02027210 */ /* 0x000fe40007ffe1ff */
[----:B------:R-:W-:Y:S02]  /*4ef0*/  SHF.L.U32 R39, R42, R39, RZ ;  /* 0x000000272a277219 */ /* 0x000fe400000006ff */
[----:B------:R-:W-:Y:S02]  /*4f00*/  FSETP.NEU.FTZ.AND P2, PT, R37, R44, PT ;  /* 0x0000002c2500720b */ /* 0x000fe40003f5d000 */
[----:B------:R-:W-:Y:S02]  /*4f10*/  SEL R37, R2, RZ, P0 ;  /* 0x000000ff02257207 */ /* 0x000fe40000000000 */
[----:B------:R-:W-:Y:S02]  /*4f20*/  ISETP.NE.AND P1, PT, R39, RZ, P1 ;  /* 0x000000ff2700720c */ /* 0x000fe40000f25270 */
[----:B------:R-:W-:-:S02]  /*4f30*/  SHF.R.U32.HI R37, RZ, R37, R42 ;  /* 0x00000025ff257219 */ /* 0x000fc4000001162a */
[----:B------:R-:W-:Y:S02]  /*4f40*/  PLOP3.LUT P1, PT, P2, P1, PT, 0xf8, 0x8f ;  /* 0x00000000008f781c */ /* 0x000fe40001723f70 */
[----:B------:R-:W-:Y:S02]  /*4f50*/  SHF.R.U32.HI R3, RZ, 0x1, R37 ;  /* 0x00000001ff037819 */ /* 0x000fe40000011625 */
[----:B------:R-:W-:-:S04]  /*4f60*/  SEL R2, RZ, 0x1, !P1 ;  /* 0x00000001ff027807 */ /* 0x000fc80004800000 */
[----:B------:R-:W-:-:S04]  /*4f70*/  LOP3.LUT R2, R2, 0x1, R3, 0xf8, !PT ;  /* 0x0000000102027812 */ /* 0x000fc800078ef803 */
[----:B------:R-:W-:-:S04]  /*4f80*/  LOP3.LUT R2, R2, R37, RZ, 0xc0, !PT ;  /* 0x0000002502027212 */ /* 0x000fc800078ec0ff */
[----:B------:R-:W-:-:S04]  /*4f90*/  IADD3 R3, PT, PT, R3, R2, RZ ;  /* 0x0000000203037210 */ /* 0x000fc80007ffe0ff */
[----:B------:R-:W-:Y:S01]  /*4fa0*/  LOP3.LUT R0, R3, R0, RZ, 0xfc, !PT ;  /* 0x0000000003007212 */ /* 0x000fe200078efcff */
[----:B------:R-:W-:Y:S06]  /*4fb0*/  BRA `(.L_x_118) ;  /* 0x0000000000107947 */ /* 0x000fec0003800000 */
.L_x_117:
[----:B------:R-:W-:-:S04]  /*4fc0*/  LOP3.LUT R0, R0, 0x80000000, RZ, 0xc0, !PT ;  /* 0x8000000000007812 */ /* 0x000fc800078ec0ff */
[----:B------:R-:W-:Y:S01]  /*4fd0*/  LOP3.LUT R0, R0, 0x7f800000, RZ, 0xfc, !PT ;  /* 0x7f80000000007812 */ /* 0x000fe200078efcff */
[----:B------:R-:W-:Y:S06]  /*4fe0*/  BRA `(.L_x_118) ;  /* 0x0000000000047947 */ /* 0x000fec0003800000 */
.L_x_116:
[----:B------:R-:W-:-:S07]  /*4ff0*/  LEA R0, R37, R0, 0x17 ;  /* 0x0000000025007211 */ /* 0x000fce00078eb8ff */
.L_x_118:
[----:B------:R-:W-:Y:S05]  /*5000*/  BSYNC.RECONVERGENT B1 ;  /* 0x0000000000017941 */ /* 0x000fea0003800200 */
.L_x_115:
[----:B------:R-:W-:Y:S05]  /*5010*/  BRA `(.L_x_119) ;  /* 0x0000000000207947 */ /* 0x000fea0003800000 */
.L_x_114:
[----:B------:R-:W-:-:S04]  /*5020*/  LOP3.LUT R0, R0, 0x80000000, R3, 0x48, !PT ;  /* 0x8000000000007812 */ /* 0x000fc800078e4803 */
[----:B------:R-:W-:Y:S01]  /*5030*/  LOP3.LUT R0, R0, 0x7f800000, RZ, 0xfc, !PT ;  /* 0x7f80000000007812 */ /* 0x000fe200078efcff */
[----:B------:R-:W-:Y:S06]  /*5040*/  BRA `(.L_x_119) ;  /* 0x0000000000147947 */ /* 0x000fec0003800000 */
.L_x_113:
[----:B------:R-:W-:Y:S01]  /*5050*/  LOP3.LUT R0, R0, 0x80000000, R3, 0x48, !PT ;  /* 0x8000000000007812 */ /* 0x000fe200078e4803 */
[----:B------:R-:W-:Y:S06]  /*5060*/  BRA `(.L_x_119) ;  /* 0x00000000000c7947 */ /* 0x000fec0003800000 */
.L_x_112:
[----:B------:R-:W0:Y:S01]  /*5070*/  MUFU.RSQ R0, -QNAN ;  /* 0xffc0000000007908 */ /* 0x000e220000001400 */
[----:B------:R-:W-:Y:S05]  /*5080*/  BRA `(.L_x_119) ;  /* 0x0000000000047947 */ /* 0x000fea0003800000 */
.L_x_111:
[----:B------:R-:W-:-:S07]  /*5090*/  FADD.FTZ R0, R3, R0 ;  /* 0x0000000003007221 */ /* 0x000fce0000010000 */
.L_x_119:
[----:B------:R-:W-:Y:S05]  /*50a0*/  BSYNC.RECONVERGENT B0 ;  /* 0x0000000000007941 */ /* 0x000fea0003800200 */
.L_x_109:
[----:B------:R-:W-:-:S04]  /*50b0*/  HFMA2 R39, -RZ, RZ, 0, 0 ;  /* 0x00000000ff277431 */ /* 0x000fc800000001ff */
[----:B0-----:R-:W-:Y:S05]  /*50c0*/  RET.REL.NODEC R38 `(_Z23CheckIntersectionKernelPfiS_iPb) ;  /* 0xffffffac26cc7950 */ /* 0x001fea0003c3ffff */
.L_x_120:
[----:B------:R-:W-:-:S00]  /*50d0*/  BRA `(.L_x_120) ;  /* 0xfffffffc00fc7947 */ /* 0x000fc0000383ffff */
[----:B------:R-:W-:-:S00]  /*50e0*/  NOP ;  /* 0x0000000000007918 */ /* 0x000fc00000000000 */
        /* <DEDUP_REMOVED lines=9> */
.L_x_122:


//--------------------- .nv.shared.reserved.0     --------------------------
	.section	.nv.shared.reserved.0,"aw",@nobits
	.weak		__nv_reservedSMEM_offset_0_alias
	.size		__nv_reservedSMEM_offset_0_alias, 0, 64
	.other		__nv_reservedSMEM_offset_0_alias,@"STO_CUDA_RESERVED_SHARED STV_DEFAULT"
__nv_reservedSMEM_offset_0_alias:
	.zero		0
	.zero		64


//--------------------- .nv.constant0._Z23CheckIntersectionKernelPfiS_iPb --------------------------
	.section	.nv.constant0._Z23CheckIntersectionKernelPfiS_iPb,"a",@progbits
	.sectionflags	@""
	.align	4
.nv.constant0._Z23CheckIntersectionKernelPfiS_iPb:
	.zero		936


//--------------------- SYMBOLS --------------------------

	.type		.nv.reservedSmem.offset0,@object
	.size		.nv.reservedSmem.offset0,0x4
